	.target	sm_90a

	.elftype	@"ET_EXEC"


//--------------------- .note.nv.tkinfo           --------------------------
	.section	.note.nv.tkinfo,"",@"SHT_NOTE"
	.sectionflags	@"SHF_NOTE_NV_TKINFO"
	.tkinfo
        /*0018*/ 	.word	0x00000002
        /*0030*/ 	.string	""
        /*0030*/ 	.string	"ptxas"
        /*0030*/ 	.string	"Cuda compilation tools, release 13.0, V13.0.88"
        /*0030*/ 	.string	"Build cuda_13.0.r13.0/compiler.36424714_0"
        /*0030*/ 	.string	"-arch sm_90a -m 64 "



//--------------------- .note.nv.cuinfo           --------------------------
	.section	.note.nv.cuinfo,"",@"SHT_NOTE"
	.sectionflags	@"SHF_NOTE_NV_CUINFO"
        /*0018*/ 	.short	0x0002
        /*001a*/ 	.short	0x005a
        /*001c*/ 	.short	0x0082
	.zero		2


//--------------------- .nv.info                  --------------------------
	.section	.nv.info,"",@"SHT_CUDA_INFO"
	.align	4


	//----- nvinfo : EIATTR_REGCOUNT
	.align		4
        /*0000*/ 	.byte	0x04, 0x2f
        /*0002*/ 	.short	(.L_15 - .L_14)
	.align		4
.L_14:
        /*0004*/ 	.word	index@(_ZN7cutlass13device_kernelINS_4gemm6kernel13GemmUniversalIN4cute5tupleIJiiiiEEENS1_10collective13CollectiveMmaINS1_34MainloopSm90TmaGmmaWarpSpecializedILi9ENS5_IJNS4_1CILi1EEENSA_ILi8EEESB_EEENS1_32KernelTmaWarpSpecializedPingpongEEENS5_IJNSA_ILi64EEENSA_ILi128EEESH_EEEaNS5_IJlSB_lEEEaSJ_NS4_8TiledMMAINS4_8MMA_AtomIJNS4_4SM904GMMA27MMA_64x128x32_S32S8S8_SS_TNEEEENS4_6LayoutINS5_IJSB_SB_SB_EEENS5_IJNSA_ILi0EEESS_SS_EEEEENS5_IJNS4_10UnderscoreESV_SV_EEEEENS4_23SM90_TMA_LOAD_MULTICASTENS4_14ComposedLayoutINS4_7SwizzleILi3ELi4ELi3EEENS4_18smem_ptr_flag_bitsILi8EEENSQ_INS5_IJSC_SH_EEENS5_IJSH_SB_EEEEEEEvNS4_8identityENS4_13SM90_TMA_LOADES17_vS18_EENS_8epilogue10collective6detail29Sm90TmaWarpSpecializedAdapterINS1C_15DefaultEpilogueIaSJ_SJ_NS1B_6thread17LinearCombinationIaLi1EiiLNS1G_9ScaleType4KindE0ELNS_15FloatRoundStyleE2EaEENS1_15EpilogueDefaultEEEEEvvEEEEvNT_6ParamsE)
        /*0008*/ 	.word	0x000000a8


	//----- nvinfo : EIATTR_FRAME_SIZE
	.align		4
.L_15:
        /*000c*/ 	.byte	0x04, 0x11
        /*000e*/ 	.short	(.L_17 - .L_16)
	.align		4
.L_16:
        /*0010*/ 	.word	index@(_ZN7cutlass13device_kernelINS_4gemm6kernel13GemmUniversalIN4cute5tupleIJiiiiEEENS1_10collective13CollectiveMmaINS1_34MainloopSm90TmaGmmaWarpSpecializedILi9ENS5_IJNS4_1CILi1EEENSA_ILi8EEESB_EEENS1_32KernelTmaWarpSpecializedPingpongEEENS5_IJNSA_ILi64EEENSA_ILi128EEESH_EEEaNS5_IJlSB_lEEEaSJ_NS4_8TiledMMAINS4_8MMA_AtomIJNS4_4SM904GMMA27MMA_64x128x32_S32S8S8_SS_TNEEEENS4_6LayoutINS5_IJSB_SB_SB_EEENS5_IJNSA_ILi0EEESS_SS_EEEEENS5_IJNS4_10UnderscoreESV_SV_EEEEENS4_23SM90_TMA_LOAD_MULTICASTENS4_14ComposedLayoutINS4_7SwizzleILi3ELi4ELi3EEENS4_18smem_ptr_flag_bitsILi8EEENSQ_INS5_IJSC_SH_EEENS5_IJSH_SB_EEEEEEEvNS4_8identityENS4_13SM90_TMA_LOADES17_vS18_EENS_8epilogue10collective6detail29Sm90TmaWarpSpecializedAdapterINS1C_15DefaultEpilogueIaSJ_SJ_NS1B_6thread17LinearCombinationIaLi1EiiLNS1G_9ScaleType4KindE0ELNS_15FloatRoundStyleE2EaEENS1_15EpilogueDefaultEEEEEvvEEEEvNT_6ParamsE)
        /*0014*/ 	.word	0x00000008


	//----- nvinfo : EIATTR_MIN_STACK_SIZE
	.align		4
.L_17:
        /*0018*/ 	.byte	0x04, 0x12
        /*001a*/ 	.short	(.L_19 - .L_18)
	.align		4
.L_18:
        /*001c*/ 	.word	index@(_ZN7cutlass13device_kernelINS_4gemm6kernel13GemmUniversalIN4cute5tupleIJiiiiEEENS1_10collective13CollectiveMmaINS1_34MainloopSm90TmaGmmaWarpSpecializedILi9ENS5_IJNS4_1CILi1EEENSA_ILi8EEESB_EEENS1_32KernelTmaWarpSpecializedPingpongEEENS5_IJNSA_ILi64EEENSA_ILi128EEESH_EEEaNS5_IJlSB_lEEEaSJ_NS4_8TiledMMAINS4_8MMA_AtomIJNS4_4SM904GMMA27MMA_64x128x32_S32S8S8_SS_TNEEEENS4_6LayoutINS5_IJSB_SB_SB_EEENS5_IJNSA_ILi0EEESS_SS_EEEEENS5_IJNS4_10UnderscoreESV_SV_EEEEENS4_23SM90_TMA_LOAD_MULTICASTENS4_14ComposedLayoutINS4_7SwizzleILi3ELi4ELi3EEENS4_18smem_ptr_flag_bitsILi8EEENSQ_INS5_IJSC_SH_EEENS5_IJSH_SB_EEEEEEEvNS4_8identityENS4_13SM90_TMA_LOADES17_vS18_EENS_8epilogue10collective6detail29Sm90TmaWarpSpecializedAdapterINS1C_15DefaultEpilogueIaSJ_SJ_NS1B_6thread17LinearCombinationIaLi1EiiLNS1G_9ScaleType4KindE0ELNS_15FloatRoundStyleE2EaEENS1_15EpilogueDefaultEEEEEvvEEEEvNT_6ParamsE)
        /*0020*/ 	.word	0x00000008
.L_19:


//--------------------- .nv.compat                --------------------------
	.section	.nv.compat,"",@"SHT_CUDA_COMPAT_INFO"
	.align	4
        /*0000*/ 	.byte	0x02, 0x09, 0x01, 0x00, 0x02, 0x02, 0x04, 0x00, 0x02, 0x05, 0x05, 0x00, 0x03, 0x07, 0x01, 0x01
        /*0010*/ 	.byte	0x02, 0x03, 0x01, 0x00, 0x02, 0x06, 0x01, 0x00, 0x04, 0x0b, 0x08, 0x00, 0x00, 0x00, 0x00, 0x00
        /*0020*/ 	.byte	0x00, 0x00, 0x00, 0x00


//--------------------- .nv.info._ZN7cutlass13device_kernelINS_4gemm6kernel13GemmUniversalIN4cute5tupleIJiiiiEEENS1_10collective13CollectiveMmaINS1_34MainloopSm90TmaGmmaWarpSpecializedILi9ENS5_IJNS4_1CILi1EEENSA_ILi8EEESB_EEENS1_32KernelTmaWarpSpecializedPingpongEEENS5_IJNSA_ILi64EEENSA_ILi128EEESH_EEEaNS5_IJlSB_lEEEaSJ_NS4_8TiledMMAINS4_8MMA_AtomIJNS4_4SM904GMMA27MMA_64x128x32_S32S8S8_SS_TNEEEENS4_6LayoutINS5_IJSB_SB_SB_EEENS5_IJNSA_ILi0EEESS_SS_EEEEENS5_IJNS4_10UnderscoreESV_SV_EEEEENS4_23SM90_TMA_LOAD_MULTICASTENS4_14ComposedLayoutINS4_7SwizzleILi3ELi4ELi3EEENS4_18smem_ptr_flag_bitsILi8EEENSQ_INS5_IJSC_SH_EEENS5_IJSH_SB_EEEEEEEvNS4_8identityENS4_13SM90_TMA_LOADES17_vS18_EENS_8epilogue10collective6detail29Sm90TmaWarpSpecializedAdapterINS1C_15DefaultEpilogueIaSJ_SJ_NS1B_6thread17LinearCombinationIaLi1EiiLNS1G_9ScaleType4KindE0ELNS_15FloatRoundStyleE2EaEENS1_15EpilogueDefaultEEEEEvvEEEEvNT_6ParamsE --------------------------
	.section	.nv.info._ZN7cutlass13device_kernelINS_4gemm6kernel13GemmUniversalIN4cute5tupleIJiiiiEEENS1_10collective13CollectiveMmaINS1_34MainloopSm90TmaGmmaWarpSpecializedILi9ENS5_IJNS4_1CILi1EEENSA_ILi8EEESB_EEENS1_32KernelTmaWarpSpecializedPingpongEEENS5_IJNSA_ILi64EEENSA_ILi128EEESH_EEEaNS5_IJlSB_lEEEaSJ_NS4_8TiledMMAINS4_8MMA_AtomIJNS4_4SM904GMMA27MMA_64x128x32_S32S8S8_SS_TNEEEENS4_6LayoutINS5_IJSB_SB_SB_EEENS5_IJNSA_ILi0EEESS_SS_EEEEENS5_IJNS4_10UnderscoreESV_SV_EEEEENS4_23SM90_TMA_LOAD_MULTICASTENS4_14ComposedLayoutINS4_7SwizzleILi3ELi4ELi3EEENS4_18smem_ptr_flag_bitsILi8EEENSQ_INS5_IJSC_SH_EEENS5_IJSH_SB_EEEEEEEvNS4_8identityENS4_13SM90_TMA_LOADES17_vS18_EENS_8epilogue10collective6detail29Sm90TmaWarpSpecializedAdapterINS1C_15DefaultEpilogueIaSJ_SJ_NS1B_6thread17LinearCombinationIaLi1EiiLNS1G_9ScaleType4KindE0ELNS_15FloatRoundStyleE2EaEENS1_15EpilogueDefaultEEEEEvvEEEEvNT_6ParamsE,"",@"SHT_CUDA_INFO"
	.sectionflags	@""
	.align	4


	//----- nvinfo : EIATTR_CUDA_API_VERSION
	.align		4
        /*0000*/ 	.byte	0x04, 0x37
        /*0002*/ 	.short	(.L_21 - .L_20)
.L_20:
        /*0004*/ 	.word	0x00000082


	//----- nvinfo : EIATTR_KPARAM_INFO
	.align		4
.L_21:
        /*0008*/ 	.byte	0x04, 0x17
        /*000a*/ 	.short	(.L_23 - .L_22)
.L_22:
        /*000c*/ 	.word	0x00000000
        /*0010*/ 	.short	0x0000
        /*0012*/ 	.short	0x0070
        /*0014*/ 	.byte	0x00, 0xf0, 0x01, 0x10


	//----- nvinfo : EIATTR_SPARSE_MMA_MASK
	.align		4
.L_23:
        /*0018*/ 	.byte	0x03, 0x50
        /*001a*/ 	.short	0x0000


	//----- nvinfo : EIATTR_MAXREG_COUNT
	.align		4
        /*001c*/ 	.byte	0x03, 0x1b
        /*001e*/ 	.short	0x00a8


	//----- nvinfo : EIATTR_NUM_BARRIERS
	.align		4
        /*0020*/ 	.byte	0x02, 0x4c
        /*0022*/ 	.byte	0x01
	.zero		1


	//----- nvinfo : EIATTR_EXTERNS
	.align		4
        /*0024*/ 	.byte	0x04, 0x0f
        /*0026*/ 	.short	(.L_25 - .L_24)


	//   ....[0]....
	.align		4
.L_24:
        /*0028*/ 	.word	index@(__assertfail)


	//----- nvinfo : EIATTR_ANNOTATIONS
	.align		4
.L_25:
        /*002c*/ 	.byte	0x04, 0x55
        /*002e*/ 	.short	(.L_27 - .L_26)


	//   ....[0]....
.L_26:
        /*0030*/ 	.word	0x00000001
        /*0034*/ 	.byte	0x10, 0x0e, 0x00, 0x00, 0x01, 0x00, 0x00, 0x00, 0xb0, 0x14, 0x00, 0x00, 0x01, 0x00, 0x00, 0x00
        /*0044*/ 	.byte	0x70, 0x56, 0x00, 0x00, 0x01, 0x00, 0x00, 0x00, 0xa0, 0x62, 0x00, 0x00


	//----- nvinfo : EIATTR_MERCURY_ISA_VERSION
	.align		4
.L_27:
        /*0050*/ 	.byte	0x03, 0x5f
        /*0052*/ 	.short	0x0101


	//----- nvinfo : EIATTR_INT_WARP_WIDE_INSTR_OFFSETS
	.align		4
        /*0054*/ 	.byte	0x04, 0x31
        /*0056*/ 	.short	(.L_29 - .L_28)


	//   ....[0]....
.L_28:
        /*0058*/ 	.word	0x000005a0


	//   ....[1]....
        /*005c*/ 	.word	0x000005e0


	//   ....[2]....
        /*0060*/ 	.word	0x00000660


	//   ....[3]....
        /*0064*/ 	.word	0x000006c0


	//   ....[4]....
        /*0068*/ 	.word	0x00000770


	//   ....[5]....
        /*006c*/ 	.word	0x00000780


	//   ....[6]....
        /*0070*/ 	.word	0x000007f0


	//   ....[7]....
        /*0074*/ 	.word	0x00000840


	//   ....[8]....
        /*0078*/ 	.word	0x00002140


	//----- nvinfo : EIATTR_COOP_GROUP_MASK_REGIDS
	.align		4
.L_29:
        /*007c*/ 	.byte	0x04, 0x29
        /*007e*/ 	.short	(.L_31 - .L_30)


	//   ....[0]....
.L_30:
        /*0080*/ 	.word	0xffffffff


	//   ....[1]....
        /*0084*/ 	.word	0xffffffff


	//   ....[2]....
        /*0088*/ 	.word	0xffffffff


	//   ....[3]....
        /*008c*/ 	.word	0xffffffff


	//   ....[4]....
        /*0090*/ 	.word	0xffffffff


	//   ....[5]....
        /*0094*/ 	.word	0xffffffff


	//   ....[6]....
        /*0098*/ 	.word	0xffffffff


	//----- nvinfo : EIATTR_COOP_GROUP_INSTR_OFFSETS
	.align		4
.L_31:
        /*009c*/ 	.byte	0x04, 0x28
        /*009e*/ 	.short	(.L_33 - .L_32)


	//   ....[0]....
.L_32:
        /*00a0*/ 	.word	0x00000070


	//   ....[1]....
        /*00a4*/ 	.word	0x00000080


	//   ....[2]....
        /*00a8*/ 	.word	0x00000140


	//   ....[3]....
        /*00ac*/ 	.word	0x000003c0


	//   ....[4]....
        /*00b0*/ 	.word	0x00000400


	//   ....[5]....
        /*00b4*/ 	.word	0x000004a0


	//   ....[6]....
        /*00b8*/ 	.word	0x000009c0


	//----- nvinfo : EIATTR_REG_RECONFIG
	.align		4
.L_33:
        /*00bc*/ 	.byte	0x01, 0x54
	.zero		2


	//----- nvinfo : EIATTR_SYSCALL_OFFSETS
	.align		4
        /*00c0*/ 	.byte	0x04, 0x46
        /*00c2*/ 	.short	(.L_35 - .L_34)


	//   ....[0]....
.L_34:
        /*00c4*/ 	.word	0x000018e0


	//----- nvinfo : EIATTR_MBARRIER_INSTR_OFFSETS
	.align		4
.L_35:
        /*00c8*/ 	.byte	0x04, 0x39
        /*00ca*/ 	.short	(.L_37 - .L_36)


	//   ....[0]....
.L_36:
        /*00cc*/ 	.word	0x00000270
        /*00d0*/ 	.word	0x000000ff
        /*00d4*/ 	.word	0x00000000
        /*00d8*/ 	.short	0x0100
        /*00da*/ 	.byte	0x08
	.zero		1


	//   ....[1]....
        /*00dc*/ 	.word	0x00000280
        /*00e0*/ 	.word	0x000000ff
        /*00e4*/ 	.word	0x00000048
        /*00e8*/ 	.short	0x0100
        /*00ea*/ 	.byte	0x08
	.zero		1


	//   ....[2]....
        /*00ec*/ 	.word	0x00000290
        /*00f0*/ 	.word	0x000000ff
        /*00f4*/ 	.word	0x00000008
        /*00f8*/ 	.short	0x0100
        /*00fa*/ 	.byte	0x08
	.zero		1


	//   ....[3]....
        /*00fc*/ 	.word	0x000002a0
        /*0100*/ 	.word	0x000000ff
        /*0104*/ 	.word	0x00000050
        /*0108*/ 	.short	0x0100
        /*010a*/ 	.byte	0x08
	.zero		1


	//   ....[4]....
        /*010c*/ 	.word	0x000002b0
        /*0110*/ 	.word	0x000000ff
        /*0114*/ 	.word	0x00000010
        /*0118*/ 	.short	0x0100
        /*011a*/ 	.byte	0x08
	.zero		1


	//   ....[5]....
        /*011c*/ 	.word	0x000002c0
        /*0120*/ 	.word	0x000000ff
        /*0124*/ 	.word	0x00000058
        /*0128*/ 	.short	0x0100
        /*012a*/ 	.byte	0x08
	.zero		1


	//   ....[6]....
        /*012c*/ 	.word	0x000002d0
        /*0130*/ 	.word	0x000000ff
        /*0134*/ 	.word	0x00000018
        /*0138*/ 	.short	0x0100
        /*013a*/ 	.byte	0x08
	.zero		1


	//   ....[7]....
        /*013c*/ 	.word	0x000002e0
        /*0140*/ 	.word	0x000000ff
        /*0144*/ 	.word	0x00000060
        /*0148*/ 	.short	0x0100
        /*014a*/ 	.byte	0x08
	.zero		1


	//   ....[8]....
        /*014c*/ 	.word	0x000002f0
        /*0150*/ 	.word	0x000000ff
        /*0154*/ 	.word	0x00000020
        /*0158*/ 	.short	0x0100
        /*015a*/ 	.byte	0x08
	.zero		1


	//   ....[9]....
        /*015c*/ 	.word	0x00000300
        /*0160*/ 	.word	0x000000ff
        /*0164*/ 	.word	0x00000068
        /*0168*/ 	.short	0x0100
        /*016a*/ 	.byte	0x08
	.zero		1


	//   ....[10]....
        /*016c*/ 	.word	0x00000310
        /*0170*/ 	.word	0x000000ff
        /*0174*/ 	.word	0x00000028
        /*0178*/ 	.short	0x0100
        /*017a*/ 	.byte	0x08
	.zero		1


	//   ....[11]....
        /*017c*/ 	.word	0x00000320
        /*0180*/ 	.word	0x000000ff
        /*0184*/ 	.word	0x00000070
        /*0188*/ 	.short	0x0100
        /*018a*/ 	.byte	0x08
	.zero		1


	//   ....[12]....
        /*018c*/ 	.word	0x00000330
        /*0190*/ 	.word	0x000000ff
        /*0194*/ 	.word	0x00000030
        /*0198*/ 	.short	0x0100
        /*019a*/ 	.byte	0x08
	.zero		1


	//   ....[13]....
        /*019c*/ 	.word	0x00000340
        /*01a0*/ 	.word	0x000000ff
        /*01a4*/ 	.word	0x00000078
        /*01a8*/ 	.short	0x0100
        /*01aa*/ 	.byte	0x08
	.zero		1


	//   ....[14]....
        /*01ac*/ 	.word	0x00000350
        /*01b0*/ 	.word	0x000000ff
        /*01b4*/ 	.word	0x00000038
        /*01b8*/ 	.short	0x0100
        /*01ba*/ 	.byte	0x08
	.zero		1


	//   ....[15]....
        /*01bc*/ 	.word	0x00000360
        /*01c0*/ 	.word	0x000000ff
        /*01c4*/ 	.word	0x00000080
        /*01c8*/ 	.short	0x0100
        /*01ca*/ 	.byte	0x08
	.zero		1


	//   ....[16]....
        /*01cc*/ 	.word	0x00000370
        /*01d0*/ 	.word	0x000000ff
        /*01d4*/ 	.word	0x00000040
        /*01d8*/ 	.short	0x0100
        /*01da*/ 	.byte	0x08
	.zero		1


	//   ....[17]....
        /*01dc*/ 	.word	0x00000380
        /*01e0*/ 	.word	0x000000ff
        /*01e4*/ 	.word	0x00000088
        /*01e8*/ 	.short	0x0100
        /*01ea*/ 	.byte	0x08
	.zero		1


	//   ....[18]....
        /*01ec*/ 	.word	0x00000870
        /*01f0*/ 	.word	0x000000ff
        /*01f4*/ 	.word	0x000000c0
        /*01f8*/ 	.short	0x0100
        /*01fa*/ 	.byte	0x08
	.zero		1


	//   ....[19]....
        /*01fc*/ 	.word	0x00000910
        /*0200*/ 	.word	0x000000ff
        /*0204*/ 	.word	0x000000c8
        /*0208*/ 	.short	0x0100
        /*020a*/ 	.byte	0x08
	.zero		1


	//   ....[20]....
        /*020c*/ 	.word	0x00000940
        /*0210*/ 	.word	0x000000ff
        /*0214*/ 	.word	0x000000a0
        /*0218*/ 	.short	0x0100
        /*021a*/ 	.byte	0x09
	.zero		1


	//   ....[21]....
        /*021c*/ 	.word	0x00000950
        /*0220*/ 	.word	0x000000ff
        /*0224*/ 	.word	0x000000a8
        /*0228*/ 	.short	0x0100
        /*022a*/ 	.byte	0x09
	.zero		1


	//   ....[22]....
        /*022c*/ 	.word	0x00000960
        /*0230*/ 	.word	0x000000ff
        /*0234*/ 	.word	0x000000b0
        /*0238*/ 	.short	0x0100
        /*023a*/ 	.byte	0x09
	.zero		1


	//   ....[23]....
        /*023c*/ 	.word	0x00000970
        /*0240*/ 	.word	0x000000ff
        /*0244*/ 	.word	0x000000b8
        /*0248*/ 	.short	0x0100
        /*024a*/ 	.byte	0x09
	.zero		1


	//   ....[24]....
        /*024c*/ 	.word	0x000017a0
        /*0250*/ 	.word	0x000000ff
        /*0254*/ 	.word	0xfffffff8
        /*0258*/ 	.short	0x010a
        /*025a*/ 	.byte	0x2b
	.zero		1


	//   ....[25]....
        /*025c*/ 	.word	0x00001970
        /*0260*/ 	.word	0x00000003
        /*0264*/ 	.word	0x00000000
        /*0268*/ 	.short	0x010a
        /*026a*/ 	.byte	0x3f
	.zero		1


	//   ....[26]....
        /*026c*/ 	.word	0x000019d0
        /*0270*/ 	.word	0x00000003
        /*0274*/ 	.word	0x00000000
        /*0278*/ 	.short	0x010a
        /*027a*/ 	.byte	0x3f
	.zero		1


	//   ....[27]....
        /*027c*/ 	.word	0x00001d30
        /*0280*/ 	.word	0x000000ff
        /*0284*/ 	.word	0x00000000
        /*0288*/ 	.short	0x010a
        /*028a*/ 	.byte	0x04
	.zero		1


	//   ....[28]....
        /*028c*/ 	.word	0x00001d70
        /*0290*/ 	.word	0x000000ff
        /*0294*/ 	.word	0x00000000
        /*0298*/ 	.short	0x010a
        /*029a*/ 	.byte	0x04
	.zero		1


	//   ....[29]....
        /*029c*/ 	.word	0x00001fd0
        /*02a0*/ 	.word	0x00000005
        /*02a4*/ 	.word	0x00000000
        /*02a8*/ 	.short	0x0101
        /*02aa*/ 	.byte	0x3f
	.zero		1


	//   ....[30]....
        /*02ac*/ 	.word	0x000020e0
        /*02b0*/ 	.word	0x00000003
        /*02b4*/ 	.word	0x00000000
        /*02b8*/ 	.short	0x0101
        /*02ba*/ 	.byte	0x2e
	.zero		1


	//   ....[31]....
        /*02bc*/ 	.word	0x000021e0
        /*02c0*/ 	.word	0x00000003
        /*02c4*/ 	.word	0x00000000
        /*02c8*/ 	.short	0x0101
        /*02ca*/ 	.byte	0x3f
	.zero		1


	//   ....[32]....
        /*02cc*/ 	.word	0x00002260
        /*02d0*/ 	.word	0x000000ff
        /*02d4*/ 	.word	0x00000008
        /*02d8*/ 	.short	0x010a
        /*02da*/ 	.byte	0x2b
	.zero		1


	//   ....[33]....
        /*02dc*/ 	.word	0x000056b0
        /*02e0*/ 	.word	0x00000000
        /*02e4*/ 	.word	0x00000000
        /*02e8*/ 	.short	0x0101
        /*02ea*/ 	.byte	0x2e
	.zero		1


	//   ....[34]....
        /*02ec*/ 	.word	0x00005ff0
        /*02f0*/ 	.word	0x0000000f
        /*02f4*/ 	.word	0x00000048
        /*02f8*/ 	.short	0x010a
        /*02fa*/ 	.byte	0x3f
	.zero		1


	//   ....[35]....
        /*02fc*/ 	.word	0x000063d0
        /*0300*/ 	.word	0x00000006
        /*0304*/ 	.word	0x000000c8
        /*0308*/ 	.short	0x0101
        /*030a*/ 	.byte	0x3f
	.zero		1


	//   ....[36]....
        /*030c*/ 	.word	0x00006b00
        /*0310*/ 	.word	0x00000007
        /*0314*/ 	.word	0x00000000
        /*0318*/ 	.short	0x010a
        /*031a*/ 	.byte	0x3f
	.zero		1


	//   ....[37]....
        /*031c*/ 	.word	0x00006b80
        /*0320*/ 	.word	0x00000006
        /*0324*/ 	.word	0x00000000
        /*0328*/ 	.short	0x010a
        /*032a*/ 	.byte	0x3f
	.zero		1


	//   ....[38]....
        /*032c*/ 	.word	0x00006c10
        /*0330*/ 	.word	0x00000007
        /*0334*/ 	.word	0x00000000
        /*0338*/ 	.short	0x010a
        /*033a*/ 	.byte	0x3f
	.zero		1


	//   ....[39]....
        /*033c*/ 	.word	0x00006ca0
        /*0340*/ 	.word	0x00000006
        /*0344*/ 	.word	0x00000000
        /*0348*/ 	.short	0x010a
        /*034a*/ 	.byte	0x3f
	.zero		1


	//   ....[40]....
        /*034c*/ 	.word	0x00006d30
        /*0350*/ 	.word	0x00000007
        /*0354*/ 	.word	0x00000000
        /*0358*/ 	.short	0x010a
        /*035a*/ 	.byte	0x3f
	.zero		1


	//   ....[41]....
        /*035c*/ 	.word	0x00006dc0
        /*0360*/ 	.word	0x00000006
        /*0364*/ 	.word	0x00000000
        /*0368*/ 	.short	0x010a
        /*036a*/ 	.byte	0x3f
	.zero		1


	//   ....[42]....
        /*036c*/ 	.word	0x00006e50
        /*0370*/ 	.word	0x00000007
        /*0374*/ 	.word	0x00000000
        /*0378*/ 	.short	0x010a
        /*037a*/ 	.byte	0x3f
	.zero		1


	//   ....[43]....
        /*037c*/ 	.word	0x00006ee0
        /*0380*/ 	.word	0x00000006
        /*0384*/ 	.word	0x00000000
        /*0388*/ 	.short	0x010a
        /*038a*/ 	.byte	0x3f
	.zero		1


	//   ....[44]....
        /*038c*/ 	.word	0x00006f70
        /*0390*/ 	.word	0x00000005
        /*0394*/ 	.word	0x00000000
        /*0398*/ 	.short	0x010a
        /*039a*/ 	.byte	0x3f
	.zero		1


	//   ....[45]....
        /*039c*/ 	.word	0x00006fe0
        /*03a0*/ 	.word	0x00000003
        /*03a4*/ 	.word	0xfffffff8
        /*03a8*/ 	.short	0x010a
        /*03aa*/ 	.byte	0x3f
	.zero		1


	//   ....[46]....
        /*03ac*/ 	.word	0x00007030
        /*03b0*/ 	.word	0x00000003
        /*03b4*/ 	.word	0x00000000
        /*03b8*/ 	.short	0x010a
        /*03ba*/ 	.byte	0x3f
	.zero		1


	//   ....[47]....
        /*03bc*/ 	.word	0x00007090
        /*03c0*/ 	.word	0x00000005
        /*03c4*/ 	.word	0x00000000
        /*03c8*/ 	.short	0x010a
        /*03ca*/ 	.byte	0x3f
	.zero		1


	//   ....[48]....
        /*03cc*/ 	.word	0x000070f0
        /*03d0*/ 	.word	0x00000005
        /*03d4*/ 	.word	0x00000008
        /*03d8*/ 	.short	0x010a
        /*03da*/ 	.byte	0x3f
	.zero		1


	//   ....[49]....
        /*03dc*/ 	.word	0x000071c0
        /*03e0*/ 	.word	0x0000000f
        /*03e4*/ 	.word	0x00000048
        /*03e8*/ 	.short	0x010a
        /*03ea*/ 	.byte	0x3f
	.zero		1


	//   ....[50]....
        /*03ec*/ 	.word	0x00007290
        /*03f0*/ 	.word	0x00000007
        /*03f4*/ 	.word	0x00000000
        /*03f8*/ 	.short	0x010a
        /*03fa*/ 	.byte	0x3f
	.zero		1


	//   ....[51]....
        /*03fc*/ 	.word	0x000072e0
        /*0400*/ 	.word	0x00000006
        /*0404*/ 	.word	0x00000000
        /*0408*/ 	.short	0x010a
        /*040a*/ 	.byte	0x3f
	.zero		1


	//   ....[52]....
        /*040c*/ 	.word	0x00007330
        /*0410*/ 	.word	0x00000007
        /*0414*/ 	.word	0x00000000
        /*0418*/ 	.short	0x010a
        /*041a*/ 	.byte	0x3f
	.zero		1


	//   ....[53]....
        /*041c*/ 	.word	0x00007380
        /*0420*/ 	.word	0x00000006
        /*0424*/ 	.word	0x00000000
        /*0428*/ 	.short	0x010a
        /*042a*/ 	.byte	0x3f
	.zero		1


	//   ....[54]....
        /*042c*/ 	.word	0x000073d0
        /*0430*/ 	.word	0x00000007
        /*0434*/ 	.word	0x00000000
        /*0438*/ 	.short	0x010a
        /*043a*/ 	.byte	0x3f
	.zero		1


	//   ....[55]....
        /*043c*/ 	.word	0x00007420
        /*0440*/ 	.word	0x00000006
        /*0444*/ 	.word	0x00000000
        /*0448*/ 	.short	0x010a
        /*044a*/ 	.byte	0x3f
	.zero		1


	//   ....[56]....
        /*044c*/ 	.word	0x00007470
        /*0450*/ 	.word	0x00000007
        /*0454*/ 	.word	0x00000000
        /*0458*/ 	.short	0x010a
        /*045a*/ 	.byte	0x3f
	.zero		1


	//   ....[57]....
        /*045c*/ 	.word	0x000074c0
        /*0460*/ 	.word	0x00000006
        /*0464*/ 	.word	0x00000000
        /*0468*/ 	.short	0x010a
        /*046a*/ 	.byte	0x3f
	.zero		1


	//----- nvinfo : EIATTR_NUM_MBARRIERS
	.align		4
.L_37:
        /*046c*/ 	.byte	0x03, 0x38
        /*046e*/ 	.short	0x0018


	//----- nvinfo : EIATTR_EXIT_INSTR_OFFSETS
	.align		4
        /*0470*/ 	.byte	0x04, 0x1c
        /*0472*/ 	.short	(.L_39 - .L_38)


	//   ....[0]....
.L_38:
        /*0474*/ 	.word	0x00001440


	//   ....[1]....
        /*0478*/ 	.word	0x000014a0


	//   ....[2]....
        /*047c*/ 	.word	0x00005cd0


	//   ....[3]....
        /*0480*/ 	.word	0x00005d00


	//   ....[4]....
        /*0484*/ 	.word	0x00006fc0


	//----- nvinfo : EIATTR_MAX_THREADS
	.align		4
.L_39:
        /*0488*/ 	.byte	0x04, 0x05
        /*048a*/ 	.short	(.L_41 - .L_40)
.L_40:
        /*048c*/ 	.word	0x00000180
        /*0490*/ 	.word	0x00000001
        /*0494*/ 	.word	0x00000001


	//----- nvinfo : EIATTR_CRS_STACK_SIZE
	.align		4
.L_41:
        /*0498*/ 	.byte	0x04, 0x1e
        /*049a*/ 	.short	(.L_43 - .L_42)
.L_42:
        /*049c*/ 	.word	0x00000000


	//----- nvinfo : EIATTR_CBANK_PARAM_SIZE
	.align		4
.L_43:
        /*04a0*/ 	.byte	0x03, 0x19
        /*04a2*/ 	.short	0x0470


	//----- nvinfo : EIATTR_PARAM_CBANK
	.align		4
        /*04a4*/ 	.byte	0x04, 0x0a
        /*04a6*/ 	.short	(.L_45 - .L_44)
	.align		4
.L_44:
        /*04a8*/ 	.word	index@(.nv.constant0._ZN7cutlass13device_kernelINS_4gemm6kernel13GemmUniversalIN4cute5tupleIJiiiiEEENS1_10collective13CollectiveMmaINS1_34MainloopSm90TmaGmmaWarpSpecializedILi9ENS5_IJNS4_1CILi1EEENSA_ILi8EEESB_EEENS1_32KernelTmaWarpSpecializedPingpongEEENS5_IJNSA_ILi64EEENSA_ILi128EEESH_EEEaNS5_IJlSB_lEEEaSJ_NS4_8TiledMMAINS4_8MMA_AtomIJNS4_4SM904GMMA27MMA_64x128x32_S32S8S8_SS_TNEEEENS4_6LayoutINS5_IJSB_SB_SB_EEENS5_IJNSA_ILi0EEESS_SS_EEEEENS5_IJNS4_10UnderscoreESV_SV_EEEEENS4_23SM90_TMA_LOAD_MULTICASTENS4_14ComposedLayoutINS4_7SwizzleILi3ELi4ELi3EEENS4_18smem_ptr_flag_bitsILi8EEENSQ_INS5_IJSC_SH_EEENS5_IJSH_SB_EEEEEEEvNS4_8identityENS4_13SM90_TMA_LOADES17_vS18_EENS_8epilogue10collective6detail29Sm90TmaWarpSpecializedAdapterINS1C_15DefaultEpilogueIaSJ_SJ_NS1B_6thread17LinearCombinationIaLi1EiiLNS1G_9ScaleType4KindE0ELNS_15FloatRoundStyleE2EaEENS1_15EpilogueDefaultEEEEEvvEEEEvNT_6ParamsE)
        /*04ac*/ 	.short	0x0210
        /*04ae*/ 	.short	0x0470


	//----- nvinfo : EIATTR_SW_WAR
	.align		4
.L_45:
        /*04b0*/ 	.byte	0x04, 0x36
        /*04b2*/ 	.short	(.L_47 - .L_46)
.L_46:
        /*04b4*/ 	.word	0x00000008
.L_47:


//--------------------- .nv.callgraph             --------------------------
	.section	.nv.callgraph,"",@"SHT_CUDA_CALLGRAPH"
	.align	4
	.sectionentsize	8
	.align		4
        /*0000*/ 	.word	0x00000000
	.align		4
        /*0004*/ 	.word	0xffffffff
	.align		4
        /*0008*/ 	.word	index@(_ZN7cutlass13device_kernelINS_4gemm6kernel13GemmUniversalIN4cute5tupleIJiiiiEEENS1_10collective13CollectiveMmaINS1_34MainloopSm90TmaGmmaWarpSpecializedILi9ENS5_IJNS4_1CILi1EEENSA_ILi8EEESB_EEENS1_32KernelTmaWarpSpecializedPingpongEEENS5_IJNSA_ILi64EEENSA_ILi128EEESH_EEEaNS5_IJlSB_lEEEaSJ_NS4_8TiledMMAINS4_8MMA_AtomIJNS4_4SM904GMMA27MMA_64x128x32_S32S8S8_SS_TNEEEENS4_6LayoutINS5_IJSB_SB_SB_EEENS5_IJNSA_ILi0EEESS_SS_EEEEENS5_IJNS4_10UnderscoreESV_SV_EEEEENS4_23SM90_TMA_LOAD_MULTICASTENS4_14ComposedLayoutINS4_7SwizzleILi3ELi4ELi3EEENS4_18smem_ptr_flag_bitsILi8EEENSQ_INS5_IJSC_SH_EEENS5_IJSH_SB_EEEEEEEvNS4_8identityENS4_13SM90_TMA_LOADES17_vS18_EENS_8epilogue10collective6detail29Sm90TmaWarpSpecializedAdapterINS1C_15DefaultEpilogueIaSJ_SJ_NS1B_6thread17LinearCombinationIaLi1EiiLNS1G_9ScaleType4KindE0ELNS_15FloatRoundStyleE2EaEENS1_15EpilogueDefaultEEEEEvvEEEEvNT_6ParamsE)
	.align		4
        /*000c*/ 	.word	index@(__assertfail)
	.align		4
        /*0010*/ 	.word	0x00000000
	.align		4
        /*0014*/ 	.word	0xfffffffe
	.align		4
        /*0018*/ 	.word	0x00000000
	.align		4
        /*001c*/ 	.word	0xfffffffd
	.align		4
        /*0020*/ 	.word	0x00000000
	.align		4
        /*0024*/ 	.word	0xfffffffc


//--------------------- .nv.constant4             --------------------------
	.section	.nv.constant4,"a",@progbits
	.align	8
	.align		8
.nv.constant4:
        /*0000*/ 	.dword	__assertfail
	.align		8
        /*0008*/ 	.dword	__unnamed_1
	.align		8
        /*0010*/ 	.dword	_ZN40_INTERNAL_a87dbdad_4_k_cu_0765e1b3_267544cuda3std3__45__cpo5beginE
	.align		8
        /*0018*/ 	.dword	_ZN40_INTERNAL_a87dbdad_4_k_cu_0765e1b3_267544cuda3std3__45__cpo3endE
	.align		8
        /*0020*/ 	.dword	_ZN40_INTERNAL_a87dbdad_4_k_cu_0765e1b3_267544cuda3std3__45__cpo6cbeginE
	.align		8
        /*0028*/ 	.dword	_ZN40_INTERNAL_a87dbdad_4_k_cu_0765e1b3_267544cuda3std3__45__cpo4cendE
	.align		8
        /*0030*/ 	.dword	_ZN40_INTERNAL_a87dbdad_4_k_cu_0765e1b3_267544cuda3std3__442_GLOBAL__N__a87dbdad_4_k_cu_0765e1b3_267546ignoreE
	.align		8
        /*0038*/ 	.dword	_ZN40_INTERNAL_a87dbdad_4_k_cu_0765e1b3_267544cuda3std3__419piecewise_constructE
	.align		8
        /*0040*/ 	.dword	_ZN40_INTERNAL_a87dbdad_4_k_cu_0765e1b3_267544cuda3std3__48in_placeE
	.align		8
        /*0048*/ 	.dword	_ZN40_INTERNAL_a87dbdad_4_k_cu_0765e1b3_267544cuda3std6ranges3__45__cpo4swapE
	.align		8
        /*0050*/ 	.dword	_ZN40_INTERNAL_a87dbdad_4_k_cu_0765e1b3_267544cuda3std6ranges3__45__cpo9iter_moveE
	.align		8
        /*0058*/ 	.dword	_ZN40_INTERNAL_a87dbdad_4_k_cu_0765e1b3_267544cute7productE
	.align		8
        /*0060*/ 	.dword	_ZN40_INTERNAL_a87dbdad_4_k_cu_0765e1b3_267544cute1_E
	.align		8
        /*0068*/ 	.dword	$str$22
	.align		8
        /*0070*/ 	.dword	$str$23


//--------------------- .text._ZN7cutlass13device_kernelINS_4gemm6kernel13GemmUniversalIN4cute5tupleIJiiiiEEENS1_10collective13CollectiveMmaINS1_34MainloopSm90TmaGmmaWarpSpecializedILi9ENS5_IJNS4_1CILi1EEENSA_ILi8EEESB_EEENS1_32KernelTmaWarpSpecializedPingpongEEENS5_IJNSA_ILi64EEENSA_ILi128EEESH_EEEaNS5_IJlSB_lEEEaSJ_NS4_8TiledMMAINS4_8MMA_AtomIJNS4_4SM904GMMA27MMA_64x128x32_S32S8S8_SS_TNEEEENS4_6LayoutINS5_IJSB_SB_SB_EEENS5_IJNSA_ILi0EEESS_SS_EEEEENS5_IJNS4_10UnderscoreESV_SV_EEEEENS4_23SM90_TMA_LOAD_MULTICASTENS4_14ComposedLayoutINS4_7SwizzleILi3ELi4ELi3EEENS4_18smem_ptr_flag_bitsILi8EEENSQ_INS5_IJSC_SH_EEENS5_IJSH_SB_EEEEEEEvNS4_8identityENS4_13SM90_TMA_LOADES17_vS18_EENS_8epilogue10collective6detail29Sm90TmaWarpSpecializedAdapterINS1C_15DefaultEpilogueIaSJ_SJ_NS1B_6thread17LinearCombinationIaLi1EiiLNS1G_9ScaleType4KindE0ELNS_15FloatRoundStyleE2EaEENS1_15EpilogueDefaultEEEEEvvEEEEvNT_6ParamsE --------------------------
	.section	.text._ZN7cutlass13device_kernelINS_4gemm6kernel13GemmUniversalIN4cute5tupleIJiiiiEEENS1_10collective13CollectiveMmaINS1_34MainloopSm90TmaGmmaWarpSpecializedILi9ENS5_IJNS4_1CILi1EEENSA_ILi8EEESB_EEENS1_32KernelTmaWarpSpecializedPingpongEEENS5_IJNSA_ILi64EEENSA_ILi128EEESH_EEEaNS5_IJlSB_lEEEaSJ_NS4_8TiledMMAINS4_8MMA_AtomIJNS4_4SM904GMMA27MMA_64x128x32_S32S8S8_SS_TNEEEENS4_6LayoutINS5_IJSB_SB_SB_EEENS5_IJNSA_ILi0EEESS_SS_EEEEENS5_IJNS4_10UnderscoreESV_SV_EEEEENS4_23SM90_TMA_LOAD_MULTICASTENS4_14ComposedLayoutINS4_7SwizzleILi3ELi4ELi3EEENS4_18smem_ptr_flag_bitsILi8EEENSQ_INS5_IJSC_SH_EEENS5_IJSH_SB_EEEEEEEvNS4_8identityENS4_13SM90_TMA_LOADES17_vS18_EENS_8epilogue10collective6detail29Sm90TmaWarpSpecializedAdapterINS1C_15DefaultEpilogueIaSJ_SJ_NS1B_6thread17LinearCombinationIaLi1EiiLNS1G_9ScaleType4KindE0ELNS_15FloatRoundStyleE2EaEENS1_15EpilogueDefaultEEEEEvvEEEEvNT_6ParamsE,"ax",@progbits
	.align	128
.text._ZN7cutlass13device_kernelINS_4gemm6kernel13GemmUniversalIN4cute5tupleIJiiiiEEENS1_10collective13CollectiveMmaINS1_34MainloopSm90TmaGmmaWarpSpecializedILi9ENS5_IJNS4_1CILi1EEENSA_ILi8EEESB_EEENS1_32KernelTmaWarpSpecializedPingpongEEENS5_IJNSA_ILi64EEENSA_ILi128EEESH_EEEaNS5_IJlSB_lEEEaSJ_NS4_8TiledMMAINS4_8MMA_AtomIJNS4_4SM904GMMA27MMA_64x128x32_S32S8S8_SS_TNEEEENS4_6LayoutINS5_IJSB_SB_SB_EEENS5_IJNSA_ILi0EEESS_SS_EEEEENS5_IJNS4_10UnderscoreESV_SV_EEEEENS4_23SM90_TMA_LOAD_MULTICASTENS4_14ComposedLayoutINS4_7SwizzleILi3ELi4ELi3EEENS4_18smem_ptr_flag_bitsILi8EEENSQ_INS5_IJSC_SH_EEENS5_IJSH_SB_EEEEEEEvNS4_8identityENS4_13SM90_TMA_LOADES17_vS18_EENS_8epilogue10collective6detail29Sm90TmaWarpSpecializedAdapterINS1C_15DefaultEpilogueIaSJ_SJ_NS1B_6thread17LinearCombinationIaLi1EiiLNS1G_9ScaleType4KindE0ELNS_15FloatRoundStyleE2EaEENS1_15EpilogueDefaultEEEEEvvEEEEvNT_6ParamsE:
        .type           _ZN7cutlass13device_kernelINS_4gemm6kernel13GemmUniversalIN4cute5tupleIJiiiiEEENS1_10collective13CollectiveMmaINS1_34MainloopSm90TmaGmmaWarpSpecializedILi9ENS5_IJNS4_1CILi1EEENSA_ILi8EEESB_EEENS1_32KernelTmaWarpSpecializedPingpongEEENS5_IJNSA_ILi64EEENSA_ILi128EEESH_EEEaNS5_IJlSB_lEEEaSJ_NS4_8TiledMMAINS4_8MMA_AtomIJNS4_4SM904GMMA27MMA_64x128x32_S32S8S8_SS_TNEEEENS4_6LayoutINS5_IJSB_SB_SB_EEENS5_IJNSA_ILi0EEESS_SS_EEEEENS5_IJNS4_10UnderscoreESV_SV_EEEEENS4_23SM90_TMA_LOAD_MULTICASTENS4_14ComposedLayoutINS4_7SwizzleILi3ELi4ELi3EEENS4_18smem_ptr_flag_bitsILi8EEENSQ_INS5_IJSC_SH_EEENS5_IJSH_SB_EEEEEEEvNS4_8identityENS4_13SM90_TMA_LOADES17_vS18_EENS_8epilogue10collective6detail29Sm90TmaWarpSpecializedAdapterINS1C_15DefaultEpilogueIaSJ_SJ_NS1B_6thread17LinearCombinationIaLi1EiiLNS1G_9ScaleType4KindE0ELNS_15FloatRoundStyleE2EaEENS1_15EpilogueDefaultEEEEEvvEEEEvNT_6ParamsE,@function
        .size           _ZN7cutlass13device_kernelINS_4gemm6kernel13GemmUniversalIN4cute5tupleIJiiiiEEENS1_10collective13CollectiveMmaINS1_34MainloopSm90TmaGmmaWarpSpecializedILi9ENS5_IJNS4_1CILi1EEENSA_ILi8EEESB_EEENS1_32KernelTmaWarpSpecializedPingpongEEENS5_IJNSA_ILi64EEENSA_ILi128EEESH_EEEaNS5_IJlSB_lEEEaSJ_NS4_8TiledMMAINS4_8MMA_AtomIJNS4_4SM904GMMA27MMA_64x128x32_S32S8S8_SS_TNEEEENS4_6LayoutINS5_IJSB_SB_SB_EEENS5_IJNSA_ILi0EEESS_SS_EEEEENS5_IJNS4_10UnderscoreESV_SV_EEEEENS4_23SM90_TMA_LOAD_MULTICASTENS4_14ComposedLayoutINS4_7SwizzleILi3ELi4ELi3EEENS4_18smem_ptr_flag_bitsILi8EEENSQ_INS5_IJSC_SH_EEENS5_IJSH_SB_EEEEEEEvNS4_8identityENS4_13SM90_TMA_LOADES17_vS18_EENS_8epilogue10collective6detail29Sm90TmaWarpSpecializedAdapterINS1C_15DefaultEpilogueIaSJ_SJ_NS1B_6thread17LinearCombinationIaLi1EiiLNS1G_9ScaleType4KindE0ELNS_15FloatRoundStyleE2EaEENS1_15EpilogueDefaultEEEEEvvEEEEvNT_6ParamsE,(.L_x_216 - _ZN7cutlass13device_kernelINS_4gemm6kernel13GemmUniversalIN4cute5tupleIJiiiiEEENS1_10collective13CollectiveMmaINS1_34MainloopSm90TmaGmmaWarpSpecializedILi9ENS5_IJNS4_1CILi1EEENSA_ILi8EEESB_EEENS1_32KernelTmaWarpSpecializedPingpongEEENS5_IJNSA_ILi64EEENSA_ILi128EEESH_EEEaNS5_IJlSB_lEEEaSJ_NS4_8TiledMMAINS4_8MMA_AtomIJNS4_4SM904GMMA27MMA_64x128x32_S32S8S8_SS_TNEEEENS4_6LayoutINS5_IJSB_SB_SB_EEENS5_IJNSA_ILi0EEESS_SS_EEEEENS5_IJNS4_10UnderscoreESV_SV_EEEEENS4_23SM90_TMA_LOAD_MULTICASTENS4_14ComposedLayoutINS4_7SwizzleILi3ELi4ELi3EEENS4_18smem_ptr_flag_bitsILi8EEENSQ_INS5_IJSC_SH_EEENS5_IJSH_SB_EEEEEEEvNS4_8identityENS4_13SM90_TMA_LOADES17_vS18_EENS_8epilogue10collective6detail29Sm90TmaWarpSpecializedAdapterINS1C_15DefaultEpilogueIaSJ_SJ_NS1B_6thread17LinearCombinationIaLi1EiiLNS1G_9ScaleType4KindE0ELNS_15FloatRoundStyleE2EaEENS1_15EpilogueDefaultEEEEEvvEEEEvNT_6ParamsE)
        .other          _ZN7cutlass13device_kernelINS_4gemm6kernel13GemmUniversalIN4cute5tupleIJiiiiEEENS1_10collective13CollectiveMmaINS1_34MainloopSm90TmaGmmaWarpSpecializedILi9ENS5_IJNS4_1CILi1EEENSA_ILi8EEESB_EEENS1_32KernelTmaWarpSpecializedPingpongEEENS5_IJNSA_ILi64EEENSA_ILi128EEESH_EEEaNS5_IJlSB_lEEEaSJ_NS4_8TiledMMAINS4_8MMA_AtomIJNS4_4SM904GMMA27MMA_64x128x32_S32S8S8_SS_TNEEEENS4_6LayoutINS5_IJSB_SB_SB_EEENS5_IJNSA_ILi0EEESS_SS_EEEEENS5_IJNS4_10UnderscoreESV_SV_EEEEENS4_23SM90_TMA_LOAD_MULTICASTENS4_14ComposedLayoutINS4_7SwizzleILi3ELi4ELi3EEENS4_18smem_ptr_flag_bitsILi8EEENSQ_INS5_IJSC_SH_EEENS5_IJSH_SB_EEEEEEEvNS4_8identityENS4_13SM90_TMA_LOADES17_vS18_EENS_8epilogue10collective6detail29Sm90TmaWarpSpecializedAdapterINS1C_15DefaultEpilogueIaSJ_SJ_NS1B_6thread17LinearCombinationIaLi1EiiLNS1G_9ScaleType4KindE0ELNS_15FloatRoundStyleE2EaEENS1_15EpilogueDefaultEEEEEvvEEEEvNT_6ParamsE,@"STO_CUDA_ENTRY STV_DEFAULT"
_ZN7cutlass13device_kernelINS_4gemm6kernel13GemmUniversalIN4cute5tupleIJiiiiEEENS1_10collective13CollectiveMmaINS1_34MainloopSm90TmaGmmaWarpSpecializedILi9ENS5_IJNS4_1CILi1EEENSA_ILi8EEESB_EEENS1_32KernelTmaWarpSpecializedPingpongEEENS5_IJNSA_ILi64EEENSA_ILi128EEESH_EEEaNS5_IJlSB_lEEEaSJ_NS4_8TiledMMAINS4_8MMA_AtomIJNS4_4SM904GMMA27MMA_64x128x32_S32S8S8_SS_TNEEEENS4_6LayoutINS5_IJSB_SB_SB_EEENS5_IJNSA_ILi0EEESS_SS_EEEEENS5_IJNS4_10UnderscoreESV_SV_EEEEENS4_23SM90_TMA_LOAD_MULTICASTENS4_14ComposedLayoutINS4_7SwizzleILi3ELi4ELi3EEENS4_18smem_ptr_flag_bitsILi8EEENSQ_INS5_IJSC_SH_EEENS5_IJSH_SB_EEEEEEEvNS4_8identityENS4_13SM90_TMA_LOADES17_vS18_EENS_8epilogue10collective6detail29Sm90TmaWarpSpecializedAdapterINS1C_15DefaultEpilogueIaSJ_SJ_NS1B_6thread17LinearCombinationIaLi1EiiLNS1G_9ScaleType4KindE0ELNS_15FloatRoundStyleE2EaEENS1_15EpilogueDefaultEEEEEvvEEEEvNT_6ParamsE:
[----:B------:R-:W0:Y:S02]  /*0000*/  LDC R1, c[0x0][0x28] ;  /* 0x00000a00ff017b82 */ /* 0x000e240000000800 */
[----:B0-----:R-:W-:Y:S01]  /*0010*/  VIADD R1, R1, 0xfffffff8 ;  /* 0xfffffff801017836 */ /* 0x001fe20000000000 */
[----:B------:R-:W0:Y:S01]  /*0020*/  S2R R5, SR_TID.X ;  /* 0x0000000000057919 */ /* 0x000e220000002100 */
[----:B------:R-:W-:Y:S01]  /*0030*/  ELECT P0, URZ, PT ;  /* 0x00000000003f782f */ /* 0x000fe20003800000 */
[----:B------:R-:W-:Y:S01]  /*0040*/  BSSY B0, `(.L_x_0) ;  /* 0x000000f000007945 */ /* 0x000fe20003800000 */
[--C-:B0-----:R-:W-:Y:S02]  /*0050*/  SHF.R.U32.HI R0, RZ, 0x5, R5.reuse ;  /* 0x00000005ff007819 */ /* 0x101fe40000011605 */
[----:B------:R-:W-:-:S03]  /*0060*/  SHF.R.U32.HI R7, RZ, 0x7, R5 ;  /* 0x00000007ff077819 */ /* 0x000fc60000011605 */
[----:B------:R-:W0:Y:S04]  /*0070*/  SHFL.IDX PT, R2, R0, RZ, 0x1f ;  /* 0x00001fff00027589 */ /* 0x000e2800000e0000 */
[----:B------:R1:W2:Y:S01]  /*0080*/  SHFL.IDX PT, R10, R7, RZ, 0x1f ;  /* 0x00001fff070a7589 */ /* 0x0002a200000e0000 */
[----:B0-----:R-:W-:-:S13]  /*0090*/  ISETP.NE.OR P0, PT, R2, RZ, !P0 ;  /* 0x000000ff0200720c */ /* 0x001fda0004705670 */
[----:B-12---:R-:W-:Y:S05]  /*00a0*/  @P0 BRA `(.L_x_1) ;  /* 0x0000000000200947 */ /* 0x006fea0003800000 */
[----:B------:R-:W-:Y:S02]  /*00b0*/  ULDC.64 UR4, c[0x0][0x198] ;  /* 0x0000660000047ab9 */ /* 0x000fe40000000a00 */
[----:B------:R-:W-:Y:S02]  /*00c0*/  UIADD3 UR6, UP0, UR4, 0xf0, URZ ;  /* 0x000000f004067890 */ /* 0x000fe4000ff1e03f */
[----:B------:R-:W-:Y:S02]  /*00d0*/  UIADD3 UR4, UP1, UR4, 0x1f0, URZ ;  /* 0x000001f004047890 */ /* 0x000fe4000ff3e03f */
[----:B------:R-:W-:Y:S02]  /*00e0*/  UIADD3.X UR7, URZ, UR5, URZ, UP0, !UPT ;  /* 0x000000053f077290 */ /* 0x000fe400087fe43f */
[----:B------:R-:W-:-:S07]  /*00f0*/  UIADD3.X UR5, URZ, UR5, URZ, UP1, !UPT ;  /* 0x000000053f057290 */ /* 0x000fce0008ffe43f */
[----:B------:R0:W-:Y:S02]  /*0100*/  UTMACCTL.PF [UR6] ;  /* 0x00000000060079b9 */ /* 0x0001e40008040000 */
[----:B------:R0:W-:Y:S02]  /*0110*/  UTMACCTL.PF [UR4] ;  /* 0x00000000040079b9 */ /* 0x0001e40008040000 */
[----:B0-----:R-:W-:Y:S01]  /*0120*/  NOP ;  /* 0x0000000000007918 */ /* 0x001fe20000000000 */
.L_x_1:
[----:B------:R-:W-:Y:S05]  /*0130*/  BSYNC B0 ;  /* 0x0000000000007941 */ /* 0x000fea0003800000 */
.L_x_0:
[----:B------:R-:W0:Y:S01]  /*0140*/  SHFL.IDX PT, R8, R0, RZ, 0x1f ;  /* 0x00001fff00087589 */ /* 0x000e2200000e0000 */
[----:B------:R-:W-:Y:S02]  /*0150*/  SHF.R.S32.HI R4, RZ, 0x1f, R5 ;  /* 0x0000001fff047819 */ /* 0x000fe40000011405 */
[----:B0-----:R-:W-:-:S13]  /*0160*/  ISETP.NE.AND P0, PT, R8, RZ, PT ;  /* 0x000000ff0800720c */ /* 0x001fda0003f05270 */
[----:B------:R-:W-:Y:S05]  /*0170*/  @P0 BRA `(.L_x_2) ;  /* 0x00000000008c0947 */ /* 0x000fea0003800000 */
[----:B------:R-:W-:Y:S01]  /*0180*/  ELECT P0, URZ, PT ;  /* 0x00000000003f782f */ /* 0x000fe20003800000 */
[----:B------:R-:W-:-:S12]  /*0190*/  BSSY B0, `(.L_x_2) ;  /* 0x0000021000007945 */ /* 0x000fd80003800000 */
[----:B------:R-:W-:Y:S05]  /*01a0*/  @!P0 BRA `(.L_x_3) ;  /* 0x00000000007c8947 */ /* 0x000fea0003800000 */
[----:B------:R-:W0:Y:S01]  /*01b0*/  S2UR UR8, SR_CgaCtaId ;  /* 0x00000000000879c3 */ /* 0x000e220000008800 */
[----:B------:R-:W-:Y:S01]  /*01c0*/  UMOV UR4, 0x400 ;  /* 0x0000040000047882 */ /* 0x000fe20000000000 */
[----:B------:R-:W-:Y:S01]  /*01d0*/  UMOV UR5, 0x1 ;  /* 0x0000000100057882 */ /* 0x000fe20000000000 */
[----:B------:R-:W-:Y:S02]  /*01e0*/  UMOV UR6, 0x8 ;  /* 0x0000000800067882 */ /* 0x000fe40000000000 */
[----:B------:R-:W-:-:S04]  /*01f0*/  UIADD3 UR6, -UR6, 0x100000, URZ ;  /* 0x0010000006067890 */ /* 0x000fc8000fffe13f */
[----:B------:R-:W-:Y:S02]  /*0200*/  USHF.L.U32 UR7, UR6, 0xb, URZ ;  /* 0x0000000b06077899 */ /* 0x000fe4000800063f */
[----:B------:R-:W-:Y:S02]  /*0210*/  USHF.L.U32 UR6, UR6, 0x1, URZ ;  /* 0x0000000106067899 */ /* 0x000fe4000800063f */
[----:B0-----:R-:W-:Y:S02]  /*0220*/  ULEA UR8, UR8, UR4, 0x18 ;  /* 0x0000000408087291 */ /* 0x001fe4000f8ec03f */
[----:B------:R-:W-:-:S04]  /*0230*/  UIADD3 UR4, -UR5, 0x100000, URZ ;  /* 0x0010000005047890 */ /* 0x000fc8000fffe13f */
[----:B------:R-:W-:Y:S02]  /*0240*/  USHF.L.U32 UR5, UR4, 0xb, URZ ;  /* 0x0000000b04057899 */ /* 0x000fe4000800063f */
[----:B------:R-:W-:Y:S01]  /*0250*/  USHF.L.U32 UR4, UR4, 0x1, URZ ;  /* 0x0000000104047899 */ /* 0x000fe2000800063f */
[----:B------:R-:W0:Y:S11]  /*0260*/  FENCE.VIEW.ASYNC.S ;  /* 0x00000000000073c6 */ /* 0x000e360000000000 */
[----:B0-----:R0:W1:Y:S01]  /*0270*/  SYNCS.EXCH.64 URZ, [UR8], UR4 ;  /* 0x00000004083f75b2 */ /* 0x0010620008000100 */
[----:B------:R0:W2:Y:S01]  /*0280*/  SYNCS.EXCH.64 URZ, [UR8+0x48], UR6 ;  /* 0x00004806083f75b2 */ /* 0x0000a20008000100 */
[----:B------:R0:W3:Y:S01]  /*0290*/  SYNCS.EXCH.64 URZ, [UR8+0x8], UR4 ;  /* 0x00000804083f75b2 */ /* 0x0000e20008000100 */
[----:B------:R0:W4:Y:S01]  /*02a0*/  SYNCS.EXCH.64 URZ, [UR8+0x50], UR6 ;  /* 0x00005006083f75b2 */ /* 0x0001220008000100 */
[----:B------:R0:W0:Y:S01]  /*02b0*/  SYNCS.EXCH.64 URZ, [UR8+0x10], UR4 ;  /* 0x00001004083f75b2 */ /* 0x0000220008000100 */
        /* <DEDUP_REMOVED lines=13> */
[----:B------:R-:W-:Y:S01]  /*0390*/  NOP ;  /* 0x0000000000007918 */ /* 0x000fe20000000000 */
.L_x_3:
[----:B0-----:R-:W-:Y:S05]  /*03a0*/  BSYNC B0 ;  /* 0x0000000000007941 */ /* 0x001fea0003800000 */
.L_x_2:
[----:B------:R-:W-:Y:S01]  /*03b0*/  LEA.HI R4, R4, R5, RZ, 0x7 ;  /* 0x0000000504047211 */ /* 0x000fe200078f38ff */
[----:B------:R-:W0:Y:S01]  /*03c0*/  SHFL.IDX PT, R14, R0, RZ, 0x1f ;  /* 0x00001fff000e7589 */ /* 0x000e2200000e0000 */
[----:B------:R-:W5:Y:S01]  /*03d0*/  S2UR UR12, SR_CTAID.X ;  /* 0x00000000000c79c3 */ /* 0x000f620000002500 */
[----:B------:R-:W-:Y:S02]  /*03e0*/  ELECT P0, URZ, PT ;  /* 0x00000000003f782f */ /* 0x000fe40003800000 */
[----:B------:R-:W-:Y:S01]  /*03f0*/  LOP3.LUT R4, R4, 0xffffff80, RZ, 0xc0, !PT ;  /* 0xffffff8004047812 */ /* 0x000fe200078ec0ff */
[----:B------:R-:W1:Y:S01]  /*0400*/  SHFL.IDX PT, R13, R0, RZ, 0x1f ;  /* 0x00001fff000d7589 */ /* 0x000e6200000e0000 */
[----:B------:R-:W-:Y:S01]  /*0410*/  ELECT P1, URZ, PT ;  /* 0x00000000003f782f */ /* 0x000fe20003820000 */
[----:B------:R-:W-:Y:S01]  /*0420*/  NOP ;  /* 0x0000000000007918 */ /* 0x000fe20000000000 */
[----:B------:R-:W-:Y:S01]  /*0430*/  ULDC UR4, c[0x0][0x150] ;  /* 0x0000540000047ab9 */ /* 0x000fe20000000800 */
[----:B------:R-:W-:Y:S01]  /*0440*/  IMAD.IADD R4, R5, 0x1, -R4 ;  /* 0x0000000105047824 */ /* 0x000fe200078e0a04 */
[----:B------:R-:W2:Y:S01]  /*0450*/  S2R R6, SR_CTAID.Y ;  /* 0x0000000000067919 */ /* 0x000ea20000002600 */
[----:B------:R-:W3:Y:S01]  /*0460*/  LDC R21, c[0x0][0x148] ;  /* 0x00005200ff157b82 */ /* 0x000ee20000000800 */
[----:B------:R-:W-:Y:S01]  /*0470*/  UMOV UR11, 0x80 ;  /* 0x00000080000b7882 */ /* 0x000fe20000000000 */
[----:B------:R-:W-:Y:S01]  /*0480*/  NOP ;  /* 0x0000000000007918 */ /* 0x000fe20000000000 */
[----:B------:R-:W-:Y:S01]  /*0490*/  SHF.R.S32.HI R3, RZ, 0x1f, R4 ;  /* 0x0000001fff037819 */ /* 0x000fe20000011404 */
[----:B------:R-:W4:Y:S01]  /*04a0*/  SHFL.IDX PT, R15, R7, RZ, 0x1f ;  /* 0x00001fff070f7589 */ /* 0x000f2200000e0000 */
[C---:B------:R-:W-:Y:S01]  /*04b0*/  VIADD R33, R10.reuse, 0xffffffff ;  /* 0xffffffff0a217836 */ /* 0x040fe20000000000 */
[----:B------:R-:W-:-:S02]  /*04c0*/  ISETP.NE.AND P2, PT, R10, RZ, PT ;  /* 0x000000ff0a00720c */ /* 0x000fc40003f45270 */
[----:B------:R-:W-:Y:S02]  /*04d0*/  LEA.HI R9, R3, R4, RZ, 0x3 ;  /* 0x0000000403097211 */ /* 0x000fe400078f18ff */
[----:B------:R-:W-:Y:S02]  /*04e0*/  ISETP.GE.U32.AND P5, PT, R33, 0x2, PT ;  /* 0x000000022100780c */ /* 0x000fe40003fa6070 */
[--C-:B------:R-:W-:Y:S02]  /*04f0*/  SHF.R.S32.HI R11, RZ, 0x3, R9.reuse ;  /* 0x00000003ff0b7819 */ /* 0x100fe40000011409 */
[----:B------:R-:W-:Y:S02]  /*0500*/  SHF.R.S32.HI R12, RZ, 0x1f, R9 ;  /* 0x0000001fff0c7819 */ /* 0x000fe40000011409 */
[----:B0-----:R-:W-:Y:S02]  /*0510*/  ISETP.NE.OR P0, PT, R14, RZ, !P0 ;  /* 0x000000ff0e00720c */ /* 0x001fe40004705670 */
[----:B------:R-:W-:Y:S01]  /*0520*/  LEA.HI R12, R12, R11, RZ, 0x2 ;  /* 0x0000000b0c0c7211 */ /* 0x000fe200078f10ff */
[----:B------:R-:W0:Y:S01]  /*0530*/  LDC R14, c[0x0][0x140] ;  /* 0x00005000ff0e7b82 */ /* 0x000e220000000800 */
[----:B-1----:R-:W-:-:S02]  /*0540*/  ISETP.NE.OR P1, PT, R13, RZ, !P1 ;  /* 0x000000ff0d00720c */ /* 0x002fc40004f25670 */
[----:B------:R-:W-:Y:S02]  /*0550*/  LOP3.LUT R12, R12, 0xfffffffc, RZ, 0xc0, !PT ;  /* 0xfffffffc0c0c7812 */ /* 0x000fe400078ec0ff */
[----:B-----5:R-:W-:Y:S02]  /*0560*/  I2FP.F32.U32 R0, UR12 ;  /* 0x0000000c00007c45 */ /* 0x020fe40008201000 */
[----:B------:R-:W-:Y:S01]  /*0570*/  SHF.R.S32.HI R9, RZ, 0x1f, R2 ;  /* 0x0000001fff097819 */ /* 0x000fe20000011402 */
[----:B------:R-:W-:Y:S01]  /*0580*/  IMAD.IADD R12, R11, 0x1, -R12 ;  /* 0x000000010b0c7824 */ /* 0x000fe200078e0a0c */
[----:B------:R-:W-:Y:S01]  /*0590*/  SHF.R.S32.HI R11, RZ, 0x1f, R8 ;  /* 0x0000001fff0b7819 */ /* 0x000fe20000011408 */
[----:B------:R-:W-:Y:S01]  /*05a0*/  VOTEU.ALL UP0, P0 ;  /* 0x00000000003f7886 */ /* 0x000fe20000000000 */
[----:B------:R-:W-:Y:S01]  /*05b0*/  FMUL R0, R0, UR4 ;  /* 0x0000000400007c20 */ /* 0x000fe20008400000 */
[----:B------:R-:W-:Y:S01]  /*05c0*/  ULDC UR4, c[0x0][0x154] ;  /* 0x0000550000047ab9 */ /* 0x000fe20000000800 */
[----:B------:R-:W-:Y:S01]  /*05d0*/  LEA.HI R11, R11, R8, RZ, 0x2 ;  /* 0x000000080b0b7211 */ /* 0x000fe200078f10ff */
[----:B------:R-:W-:Y:S01]  /*05e0*/  VOTEU.ALL UP1, P1 ;  /* 0x00000000003f7886 */ /* 0x000fe20000820000 */
[----:B------:R-:W1:Y:S01]  /*05f0*/  @!UP0 S2UR UR7, SR_CgaCtaId ;  /* 0x00000000000789c3 */ /* 0x000e620000008800 */
[----:B------:R-:W-:Y:S01]  /*0600*/  LEA.HI R9, R9, R2, RZ, 0x2 ;  /* 0x0000000209097211 */ /* 0x000fe200078f10ff */
[----:B------:R-:W5:Y:S01]  /*0610*/  F2I.U32.TRUNC.NTZ R0, R0 ;  /* 0x0000000000007305 */ /* 0x000f62000020f000 */
[----:B------:R-:W-:Y:S01]  /*0620*/  LOP3.LUT R11, R11, 0x3ffffffc, RZ, 0xc0, !PT ;  /* 0x3ffffffc0b0b7812 */ /* 0x000fe200078ec0ff */
[----:B------:R-:W-:Y:S01]  /*0630*/  @!UP0 UMOV UR6, 0x400 ;  /* 0x0000040000068882 */ /* 0x000fe20000000000 */
[----:B------:R-:W-:Y:S01]  /*0640*/  LOP3.LUT R9, R9, 0xfffffffc, RZ, 0xc0, !PT ;  /* 0xfffffffc09097812 */ /* 0x000fe200078ec0ff */
[----:B------:R-:W-:Y:S01]  /*0650*/  @!UP1 UMOV UR9, 0x400 ;  /* 0x0000040000099882 */ /* 0x000fe20000000000 */
[----:B------:R-:W-:Y:S01]  /*0660*/  VOTEU.ALL UP2, P1 ;  /* 0x00000000003f7886 */ /* 0x000fe20000840000 */
[----:B------:R-:W-:Y:S01]  /*0670*/  IMAD.IADD R11, R8, 0x1, -R11 ;  /* 0x00000001080b7824 */ /* 0x000fe200078e0a0b */
[----:B--2---:R-:W-:Y:S01]  /*0680*/  I2FP.F32.U32 R8, R6 ;  /* 0x0000000600087245 */ /* 0x004fe20000201000 */
[----:B------:R-:W2:Y:S01]  /*0690*/  @!UP1 S2UR UR10, SR_CgaCtaId ;  /* 0x00000000000a99c3 */ /* 0x000ea20000008800 */
[----:B0-----:R-:W-:Y:S01]  /*06a0*/  ISETP.EQ.U32.AND P3, PT, R14, 0x1, PT ;  /* 0x000000010e00780c */ /* 0x001fe20003f62070 */
[----:B------:R-:W-:Y:S01]  /*06b0*/  IMAD R11, R11, 0x4, R12 ;  /* 0x000000040b0b7824 */ /* 0x000fe200078e020c */
[----:B------:R-:W-:Y:S01]  /*06c0*/  VOTEU.ALL UP3, P1 ;  /* 0x00000000003f7886 */ /* 0x000fe20000860000 */
[----:B------:R-:W-:Y:S01]  /*06d0*/  FMUL R8, R8, UR4 ;  /* 0x0000000408087c20 */ /* 0x000fe20008400000 */
[----:B------:R-:W-:Y:S01]  /*06e0*/  UMOV UR4, 0x20 ;  /* 0x0000002000047882 */ /* 0x000fe20000000000 */
[----:B------:R-:W-:Y:S01]  /*06f0*/  IMAD.IADD R14, R2, 0x1, -R9 ;  /* 0x00000001020e7824 */ /* 0x000fe200078e0a09 */
[----:B------:R-:W-:-:S04]  /*0700*/  @!UP0 UIADD3 UR4, -UR4, 0x100000, URZ ;  /* 0x0010000004048890 */ /* 0x000fc8000fffe13f */
[----:B------:R-:W-:Y:S02]  /*0710*/  @!UP0 USHF.L.U32 UR5, UR4, 0xb, URZ ;  /* 0x0000000b04058899 */ /* 0x000fe4000800063f */
[----:B------:R-:W-:Y:S01]  /*0720*/  @!UP0 USHF.L.U32 UR4, UR4, 0x1, URZ ;  /* 0x0000000104048899 */ /* 0x000fe2000800063f */
[----:B------:R-:W0:Y:S01]  /*0730*/  LDC R13, c[0x0][0x144] ;  /* 0x00005100ff0d7b82 */ /* 0x000e220000000800 */
[C---:B------:R-:W-:Y:S01]  /*0740*/  IMAD.SHL.U32 R88, R11.reuse, 0x4, RZ ;  /* 0x000000040b587824 */ /* 0x040fe200078e00ff */
[----:B------:R-:W3:Y:S01]  /*0750*/  F2I.U32.TRUNC.NTZ R8, R8 ;  /* 0x0000000800087305 */ /* 0x000ee2000020f000 */
[----:B-----5:R-:W-:Y:S01]  /*0760*/  IMAD.MOV R0, RZ, RZ, -R0 ;  /* 0x000000ffff007224 */ /* 0x020fe200078e0a00 */
[----:B------:R-:W-:Y:S01]  /*0770*/  VOTEU.ALL UP4, P1 ;  /* 0x00000000003f7886 */ /* 0x000fe20000880000 */
[----:B------:R-:W-:Y:S01]  /*0780*/  VOTEU.ALL UP5, P1 ;  /* 0x00000000003f7886 */ /* 0x000fe200008a0000 */
[----:B-1----:R-:W-:Y:S01]  /*0790*/  @!UP0 ULEA UR8, UR7, UR6, 0x18 ;  /* 0x0000000607088291 */ /* 0x002fe2000f8ec03f */
[----:B------:R-:W-:Y:S01]  /*07a0*/  LOP3.LUT R88, R11, 0xc, R88, 0x78, !PT ;  /* 0x0000000c0b587812 */ /* 0x000fe200078e7858 */
[----:B------:R-:W-:-:S04]  /*07b0*/  @!UP1 UIADD3 UR6, -UR11, 0x100000, URZ ;  /* 0x001000000b069890 */ /* 0x000fc8000fffe13f */
[----:B------:R-:W-:Y:S02]  /*07c0*/  @!UP1 USHF.L.U32 UR7, UR6, 0xb, URZ ;  /* 0x0000000b06079899 */ /* 0x000fe4000800063f */
[----:B------:R-:W-:Y:S01]  /*07d0*/  @!UP1 USHF.L.U32 UR6, UR6, 0x1, URZ ;  /* 0x0000000106069899 */ /* 0x000fe2000800063f */
[C---:B------:R-:W-:Y:S01]  /*07e0*/  ISETP.NE.AND P1, PT, R14.reuse, 0x3, PT ;  /* 0x000000030e00780c */ /* 0x040fe20003f25270 */
[----:B------:R-:W-:Y:S01]  /*07f0*/  VOTEU.ALL UP0, P0 ;  /* 0x00000000003f7886 */ /* 0x000fe20000000000 */
[----:B----4-:R-:W-:Y:S02]  /*0800*/  R2UR UR43, R15 ;  /* 0x000000000f2b72ca */ /* 0x010fe400000e0000 */
[----:B------:R-:W-:Y:S01]  /*0810*/  ISETP.EQ.OR P1, PT, R14, RZ, !P1 ;  /* 0x000000ff0e00720c */ /* 0x000fe20004f22670 */
[----:B--2---:R-:W-:Y:S01]  /*0820*/  @!UP1 ULEA UR9, UR10, UR9, 0x18 ;  /* 0x000000090a099291 */ /* 0x004fe2000f8ec03f */
[----:B---3--:R-:W-:Y:S01]  /*0830*/  IMAD.MOV R24, RZ, RZ, -R8 ;  /* 0x000000ffff187224 */ /* 0x008fe200078e0a08 */
[----:B------:R-:W-:Y:S01]  /*0840*/  VOTEU.ALL UP1, P0 ;  /* 0x00000000003f7886 */ /* 0x000fe20000020000 */
[----:B------:R-:W-:Y:S01]  /*0850*/  LOP3.LUT P0, RZ, R4, 0x7, RZ, 0xc0, !PT ;  /* 0x0000000704ff7812 */ /* 0x000fe2000780c0ff */
[----:B------:R-:W1:Y:S02]  /*0860*/  FENCE.VIEW.ASYNC.S ;  /* 0x00000000000073c6 */ /* 0x000e640000000000 */
[----:B-1----:R1:W2:Y:S01]  /*0870*/  @!UP0 SYNCS.EXCH.64 URZ, [UR8+0xc0], UR4 ;  /* 0x0000c004083f85b2 */ /* 0x0022a20008000100 */
[----:B------:R-:W-:Y:S01]  /*0880*/  IMAD R9, R21, R24, R6 ;  /* 0x0000001815097224 */ /* 0x000fe200078e0206 */
[----:B------:R-:W-:Y:S01]  /*0890*/  ISETP.EQ.AND P1, PT, R10, RZ, P1 ;  /* 0x000000ff0a00720c */ /* 0x000fe20000f22270 */
[----:B0-----:R-:W-:Y:S01]  /*08a0*/  IMAD R20, R13, R0, UR12 ;  /* 0x0000000c0d147e24 */ /* 0x001fe2000f8e0200 */
[----:B------:R-:W-:-:S02]  /*08b0*/  ISETP.LT.U32.AND P0, PT, R88, 0x8, !P0 ;  /* 0x000000085800780c */ /* 0x000fc40004701070 */
[----:B------:R-:W-:Y:S02]  /*08c0*/  ISETP.NE.AND P4, PT, R9, R88, PT ;  /* 0x000000580900720c */ /* 0x000fe40003f85270 */
[----:B------:R-:W-:Y:S02]  /*08d0*/  SEL R23, RZ, 0x1, !P1 ;  /* 0x00000001ff177807 */ /* 0x000fe40004800000 */
[----:B------:R-:W-:Y:S02]  /*08e0*/  ISETP.EQ.OR P4, PT, R20, RZ, !P4 ;  /* 0x000000ff1400720c */ /* 0x000fe40006782670 */
[----:B------:R-:W-:Y:S02]  /*08f0*/  SEL R23, R23, 0x2, P5 ;  /* 0x0000000217177807 */ /* 0x000fe40002800000 */
[----:B------:R-:W-:Y:S01]  /*0900*/  PLOP3.LUT P0, PT, P0, P4, PT, 0x80, 0x0 ;  /* 0x000000000000781c */ /* 0x000fe20000709070 */
[----:B------:R1:W0:Y:S01]  /*0910*/  @!UP1 SYNCS.EXCH.64 URZ, [UR8+0xc8], UR4 ;  /* 0x0000c804083f95b2 */ /* 0x0002220008000100 */
[----:B------:R-:W-:-:S02]  /*0920*/  NOP ;  /* 0x0000000000007918 */ /* 0x000fc40000000000 */
[----:B------:R-:W-:Y:S01]  /*0930*/  P2R R102, PR, RZ, 0x1 ;  /* 0x00000001ff667803 */ /* 0x000fe20000000000 */
[----:B------:R1:W3:Y:S01]  /*0940*/  @!UP2 SYNCS.EXCH.64 URZ, [UR9+0xa0], UR6 ;  /* 0x0000a006093fa5b2 */ /* 0x0002e20008000100 */
[----:B------:R1:W4:Y:S01]  /*0950*/  @!UP3 SYNCS.EXCH.64 URZ, [UR9+0xa8], UR6 ;  /* 0x0000a806093fb5b2 */ /* 0x0003220008000100 */
[----:B------:R1:W0:Y:S01]  /*0960*/  @!UP4 SYNCS.EXCH.64 URZ, [UR9+0xb0], UR6 ;  /* 0x0000b006093fc5b2 */ /* 0x0002220008000100 */
[----:B------:R1:W0:Y:S01]  /*0970*/  @!UP5 SYNCS.EXCH.64 URZ, [UR9+0xb8], UR6 ;  /* 0x0000b806093fd5b2 */ /* 0x0002220008000100 */
[----:B------:R-:W-:Y:S01]  /*0980*/  NOP ;  /* 0x0000000000007918 */ /* 0x000fe20000000000 */
[----:B-12---:R-:W-:Y:S05]  /*0990*/  @!P3 BRA `(.L_x_4) ;  /* 0x000000000008b947 */ /* 0x006fea0003800000 */
[----:B0--34-:R-:W-:Y:S01]  /*09a0*/  UCGABAR_ARV ;  /* 0x00000000000079c7 */ /* 0x019fe20008000000 */
[----:B------:R-:W-:Y:S05]  /*09b0*/  BRA `(.L_x_5) ;  /* 0x0000000000047947 */ /* 0x000fea0003800000 */
.L_x_4:
[----:B0--34-:R-:W-:Y:S01]  /*09c0*/  NOP ;  /* 0x0000000000007918 */ /* 0x019fe20000000000 */
.L_x_5:
[----:B------:R-:W-:Y:S01]  /*09d0*/  ULDC.64 UR4, c[0x0][0x598] ;  /* 0x0001660000047ab9 */ /* 0x000fe20000000a00 */
[----:B------:R-:W-:Y:S01]  /*09e0*/  ULDC.64 UR36, c[0x0][0x208] ;  /* 0x0000820000247ab9 */ /* 0x000fe20000000a00 */
[----:B------:R-:W-:-:S04]  /*09f0*/  ISETP.NE.U32.AND P0, PT, RZ, UR4, PT ;  /* 0x00000004ff007c0c */ /* 0x000fc8000bf05070 */
[----:B------:R-:W-:-:S13]  /*0a00*/  ISETP.NE.AND.EX P0, PT, RZ, UR5, PT, P0 ;  /* 0x00000005ff007c0c */ /* 0x000fda000bf05300 */
[----:B------:R-:W-:Y:S05]  /*0a10*/  @!P0 BRA `(.L_x_6) ;  /* 0x00000000001c8947 */ /* 0x000fea0003800000 */
[----:B------:R-:W0:Y:S02]  /*0a20*/  LDC.64 R8, c[0x0][0x598] ;  /* 0x00016600ff087b82 */ /* 0x000e240000000a00 */
[----:B0-----:R-:W2:Y:S02]  /*0a30*/  LDG.E.64 R8, desc[UR36][R8.64] ;  /* 0x0000002408087981 */ /* 0x001ea4000c1e1b00 */
[----:B--2---:R-:W-:-:S04]  /*0a40*/  ISETP.NE.U32.AND P0, PT, R8, RZ, PT ;  /* 0x000000ff0800720c */ /* 0x004fc80003f05070 */
[----:B------:R-:W-:-:S13]  /*0a50*/  ISETP.NE.AND.EX P0, PT, R9, RZ, PT, P0 ;  /* 0x000000ff0900720c */ /* 0x000fda0003f05300 */
[----:B------:R-:W-:Y:S05]  /*0a60*/  @!P0 BRA `(.L_x_6) ;  /* 0x0000000000088947 */ /* 0x000fea0003800000 */
[----:B------:R0:W5:Y:S01]  /*0a70*/  LD.E R89, desc[UR36][R8.64] ;  /* 0x0000002408597980 */ /* 0x000162000c101900 */
[----:B------:R-:W-:Y:S05]  /*0a80*/  BRA `(.L_x_7) ;  /* 0x0000000000247947 */ /* 0x000fea0003800000 */
.L_x_6:
[----:B------:R-:W-:Y:S02]  /*0a90*/  ULDC.64 UR4, c[0x0][0x588] ;  /* 0x0001620000047ab9 */ /* 0x000fe40000000a00 */
[----:B------:R-:W-:-:S04]  /*0aa0*/  ISETP.NE.U32.AND P0, PT, RZ, UR4, PT ;  /* 0x00000004ff007c0c */ /* 0x000fc8000bf05070 */
[----:B------:R-:W-:-:S13]  /*0ab0*/  ISETP.NE.AND.EX P0, PT, RZ, UR5, PT, P0 ;  /* 0x00000005ff007c0c */ /* 0x000fda000bf05300 */
[----:B------:R-:W-:Y:S05]  /*0ac0*/  @!P0 BRA `(.L_x_8) ;  /* 0x00000000000c8947 */ /* 0x000fea0003800000 */
[----:B------:R-:W0:Y:S02]  /*0ad0*/  LDC.64 R8, c[0x0][0x588] ;  /* 0x00016200ff087b82 */ /* 0x000e240000000a00 */
[----:B0-----:R1:W5:Y:S01]  /*0ae0*/  LDG.E R89, desc[UR36][R8.64] ;  /* 0x0000002408597981 */ /* 0x001362000c1e1900 */
[----:B------:R-:W-:Y:S05]  /*0af0*/  BRA `(.L_x_7) ;  /* 0x0000000000087947 */ /* 0x000fea0003800000 */
.L_x_8:
[----:B------:R-:W-:Y:S02]  /*0b00*/  ULDC UR4, c[0x0][0x580] ;  /* 0x0001600000047ab9 */ /* 0x000fe40000000800 */
[----:B------:R-:W-:-:S07]  /*0b10*/  IMAD.U32 R89, RZ, RZ, UR4 ;  /* 0x00000004ff597e24 */ /* 0x000fce000f8e00ff */
.L_x_7:
[----:B------:R-:W-:Y:S02]  /*0b20*/  ULDC.64 UR4, c[0x0][0x5a0] ;  /* 0x0001680000047ab9 */ /* 0x000fe40000000a00 */
[----:B------:R-:W-:-:S04]  /*0b30*/  ISETP.NE.U32.AND P0, PT, RZ, UR4, PT ;  /* 0x00000004ff007c0c */ /* 0x000fc8000bf05070 */
[----:B------:R-:W-:-:S13]  /*0b40*/  ISETP.NE.AND.EX P0, PT, RZ, UR5, PT, P0 ;  /* 0x00000005ff007c0c */ /* 0x000fda000bf05300 */
[----:B------:R-:W-:Y:S05]  /*0b50*/  @!P0 BRA `(.L_x_9) ;  /* 0x00000000001c8947 */ /* 0x000fea0003800000 */
[----:B01----:R-:W0:Y:S02]  /*0b60*/  LDC.64 R8, c[0x0][0x5a0] ;  /* 0x00016800ff087b82 */ /* 0x003e240000000a00 */
[----:B0-----:R-:W2:Y:S02]  /*0b70*/  LDG.E.64 R8, desc[UR36][R8.64] ;  /* 0x0000002408087981 */ /* 0x001ea4000c1e1b00 */
[----:B--2---:R-:W-:-:S04]  /*0b80*/  ISETP.NE.U32.AND P0, PT, R8, RZ, PT ;  /* 0x000000ff0800720c */ /* 0x004fc80003f05070 */
[----:B------:R-:W-:-:S13]  /*0b90*/  ISETP.NE.AND.EX P0, PT, R9, RZ, PT, P0 ;  /* 0x000000ff0900720c */ /* 0x000fda0003f05300 */
[----:B------:R-:W-:Y:S05]  /*0ba0*/  @!P0 BRA `(.L_x_9) ;  /* 0x0000000000088947 */ /* 0x000fea0003800000 */
[----:B------:R0:W5:Y:S01]  /*0bb0*/  LD.E R90, desc[UR36][R8.64] ;  /* 0x00000024085a7980 */ /* 0x000162000c101900 */
[----:B------:R-:W-:Y:S05]  /*0bc0*/  BRA `(.L_x_10) ;  /* 0x0000000000247947 */ /* 0x000fea0003800000 */
.L_x_9:
[----:B------:R-:W-:Y:S02]  /*0bd0*/  ULDC.64 UR4, c[0x0][0x590] ;  /* 0x0001640000047ab9 */ /* 0x000fe40000000a00 */
[----:B------:R-:W-:-:S04]  /*0be0*/  ISETP.NE.U32.AND P0, PT, RZ, UR4, PT ;  /* 0x00000004ff007c0c */ /* 0x000fc8000bf05070 */
[----:B------:R-:W-:-:S13]  /*0bf0*/  ISETP.NE.AND.EX P0, PT, RZ, UR5, PT, P0 ;  /* 0x00000005ff007c0c */ /* 0x000fda000bf05300 */
[----:B------:R-:W-:Y:S05]  /*0c00*/  @!P0 BRA `(.L_x_11) ;  /* 0x00000000000c8947 */ /* 0x000fea0003800000 */
[----:B------:R-:W2:Y:S02]  /*0c10*/  LDC.64 R90, c[0x0][0x590] ;  /* 0x00016400ff5a7b82 */ /* 0x000ea40000000a00 */
[----:B--2---:R2:W5:Y:S01]  /*0c20*/  LDG.E R90, desc[UR36][R90.64] ;  /* 0x000000245a5a7981 */ /* 0x004562000c1e1900 */
[----:B------:R-:W-:Y:S05]  /*0c30*/  BRA `(.L_x_10) ;  /* 0x0000000000087947 */ /* 0x000fea0003800000 */
.L_x_11:
[----:B------:R-:W-:Y:S02]  /*0c40*/  ULDC UR4, c[0x0][0x584] ;  /* 0x0001610000047ab9 */ /* 0x000fe40000000800 */
[----:B------:R-:W-:-:S07]  /*0c50*/  IMAD.U32 R90, RZ, RZ, UR4 ;  /* 0x00000004ff5a7e24 */ /* 0x000fce000f8e00ff */
.L_x_10:
[----:B------:R-:W3:Y:S01]  /*0c60*/  LDC R2, c[0x0][0x65c] ;  /* 0x00019700ff027b82 */ /* 0x000ee20000000800 */
[----:B------:R-:W-:Y:S01]  /*0c70*/  ULDC UR6, c[0x0][0x28c] ;  /* 0x0000a30000067ab9 */ /* 0x000fe20000000800 */
[----:B------:R-:W-:Y:S01]  /*0c80*/  ISETP.NE.AND P0, PT, R10, 0x2, PT ;  /* 0x000000020a00780c */ /* 0x000fe20003f05270 */
[----:B------:R-:W-:Y:S01]  /*0c90*/  UIADD3 UR6, UR6, 0x7f, URZ ;  /* 0x0000007f06067890 */ /* 0x000fe2000fffe03f */
[----:B01----:R-:W-:Y:S01]  /*0ca0*/  IMAD.U32 R8, RZ, RZ, UR12 ;  /* 0x0000000cff087e24 */ /* 0x003fe2000f8e00ff */
[----:B------:R-:W-:Y:S01]  /*0cb0*/  UMOV UR38, URZ ;  /* 0x0000003f00267c82 */ /* 0x000fe20008000000 */
[----:B------:R-:W-:Y:S01]  /*0cc0*/  UMOV UR39, URZ ;  /* 0x0000003f00277c82 */ /* 0x000fe20008000000 */
[----:B------:R-:W-:Y:S01]  /*0cd0*/  USHF.R.S32.HI UR7, URZ, 0x1f, UR6 ;  /* 0x0000001f3f077899 */ /* 0x000fe20008011406 */
[----:B------:R-:W-:-:S03]  /*0ce0*/  ULDC.64 UR8, c[0x0][0x650] ;  /* 0x0001940000087ab9 */ /* 0x000fc60000000a00 */
[----:B------:R-:W-:-:S04]  /*0cf0*/  ULEA.HI UR7, UR7, UR6, URZ, 0x7 ;  /* 0x0000000607077291 */ /* 0x000fc8000f8f383f */
[----:B------:R-:W-:Y:S01]  /*0d00*/  USHF.R.S32.HI UR40, URZ, 0x7, UR7 ;  /* 0x000000073f287899 */ /* 0x000fe20008011407 */
[----:B---3--:R-:W-:-:S13]  /*0d10*/  ISETP.NE.AND P1, PT, R2, 0x1, PT ;  /* 0x000000010200780c */ /* 0x008fda0003f25270 */
[----:B------:R-:W0:Y:S01]  /*0d20*/  @P1 LDC R17, c[0x0][0x10] ;  /* 0x00000400ff111b82 */ /* 0x000e220000000800 */
[----:B------:R-:W-:Y:S02]  /*0d30*/  @P1 IMAD.MOV.U32 R7, RZ, RZ, RZ ;  /* 0x000000ffff071224 */ /* 0x000fe400078e00ff */
[----:B------:R-:W-:-:S05]  /*0d40*/  @P1 IMAD.MOV.U32 R9, RZ, RZ, RZ ;  /* 0x000000ffff091224 */ /* 0x000fca00078e00ff */
[----:B------:R-:W1:Y:S01]  /*0d50*/  @!P1 LDC R11, c[0x0][0xc] ;  /* 0x00000300ff0b9b82 */ /* 0x000e620000000800 */
[----:B------:R-:W-:Y:S01]  /*0d60*/  ULDC UR4, c[0x0][0xc] ;  /* 0x0000030000047ab9 */ /* 0x000fe20000000800 */
[----:B------:R-:W-:Y:S02]  /*0d70*/  ULDC UR5, c[0x0][0x10] ;  /* 0x0000040000057ab9 */ /* 0x000fe40000000800 */
[----:B------:R-:W-:-:S04]  /*0d80*/  UIMAD.WIDE.U32 UR4, UR4, UR5, URZ ;  /* 0x00000005040472a5 */ /* 0x000fc8000f8e003f */
[----:B------:R-:W3:Y:S01]  /*0d90*/  LDC R0, c[0x0][0x14] ;  /* 0x00000500ff007b82 */ /* 0x000ee20000000800 */
[----:B0-----:R-:W-:-:S04]  /*0da0*/  @P1 IMAD.WIDE.U32 R16, R17, UR12, R6 ;  /* 0x0000000c11101c25 */ /* 0x001fc8000f8e0006 */
[----:B------:R-:W-:Y:S02]  /*0db0*/  @P1 IMAD.IADD R17, R17, 0x1, R9 ;  /* 0x0000000111111824 */ /* 0x000fe400078e0209 */
[----:B------:R-:W-:Y:S02]  /*0dc0*/  IMAD.MOV.U32 R9, RZ, RZ, RZ ;  /* 0x000000ffff097224 */ /* 0x000fe400078e00ff */
[----:B-1----:R-:W-:-:S04]  /*0dd0*/  @!P1 IMAD.WIDE.U32 R8, R6, R11, R8 ;  /* 0x0000000b06089225 */ /* 0x002fc800078e0008 */
[----:B------:R-:W-:Y:S02]  /*0de0*/  @!P1 IMAD.MOV.U32 R16, RZ, RZ, R8 ;  /* 0x000000ffff109224 */ /* 0x000fe400078e0008 */
[----:B---3--:R-:W-:-:S04]  /*0df0*/  IMAD.WIDE.U32 R12, R0, UR4, RZ ;  /* 0x00000004000c7c25 */ /* 0x008fc8000f8e00ff */
[----:B------:R-:W-:Y:S01]  /*0e00*/  IMAD R10, R0, UR5, RZ ;  /* 0x00000005000a7c24 */ /* 0x000fe2000f8e02ff */
[----:B------:R0:W-:Y:S01]  /*0e10*/  STL.64 [R1], R12 ;  /* 0x0000000c01007387 */ /* 0x0001e20000100a00 */
[----:B------:R-:W-:Y:S02]  /*0e20*/  @!P1 IMAD.MOV.U32 R17, RZ, RZ, R9 ;  /* 0x000000ffff119224 */ /* 0x000fe400078e0009 */
[----:B------:R-:W-:Y:S01]  /*0e30*/  IMAD.IADD R0, R13, 0x1, R10 ;  /* 0x000000010d007824 */ /* 0x000fe200078e020a */
[----:B------:R-:W-:Y:S06]  /*0e40*/  @P0 BRA `(.L_x_12) ;  /* 0x0000000000200947 */ /* 0x000fec0003800000 */
[----:B------:R-:W-:Y:S01]  /*0e50*/  UISETP.GE.U32.AND UP0, UPT, UR40, 0x9, UPT ;  /* 0x000000092800788c */ /* 0x000fe2000bf06070 */
[----:B------:R-:W-:Y:S01]  /*0e60*/  IADD3 R16, P0, R16, R12, RZ ;  /* 0x0000000c10107210 */ /* 0x000fe20007f1e0ff */
[----:B------:R-:W-:Y:S01]  /*0e70*/  UIMAD.WIDE.U32 UR4, UR40, 0x38e38e39, URZ ;  /* 0x38e38e39280478a5 */ /* 0x000fe2000f8e003f */
[----:B------:R-:W-:-:S03]  /*0e80*/  UMOV UR39, URZ ;  /* 0x0000003f00277c82 */ /* 0x000fc60008000000 */
[----:B------:R-:W-:Y:S01]  /*0e90*/  USHF.R.U32.HI UR4, URZ, 0x1, UR5 ;  /* 0x000000013f047899 */ /* 0x000fe20008011605 */
[----:B------:R-:W-:-:S03]  /*0ea0*/  IMAD.X R17, R0, 0x1, R17, P0 ;  /* 0x0000000100117824 */ /* 0x000fc600000e0611 */
[----:B------:R-:W-:Y:S02]  /*0eb0*/  UIMAD UR38, UR4, -0x9, UR40 ;  /* 0xfffffff7042678a4 */ /* 0x000fe4000f8e0228 */
[----:B------:R-:W-:-:S12]  /*0ec0*/  @UP0 ULOP3.LUT UR39, UR4, 0x1, URZ, 0xc0, !UPT ;  /* 0x0000000104270892 */ /* 0x000fd8000f8ec03f */
.L_x_12:
[----:B------:R-:W-:Y:S01]  /*0ed0*/  ISETP.GE.U32.AND P0, PT, R16, UR8, PT ;  /* 0x0000000810007c0c */ /* 0x000fe2000bf06070 */
[----:B------:R-:W-:Y:S01]  /*0ee0*/  IMAD.MOV.U32 R22, RZ, RZ, -0x1 ;  /* 0xffffffffff167424 */ /* 0x000fe200078e00ff */
[----:B------:R-:W-:Y:S01]  /*0ef0*/  PRMT R8, RZ, 0x7610, R8 ;  /* 0x00007610ff087816 */ /* 0x000fe20000000008 */
[----:B------:R-:W-:Y:S01]  /*0f00*/  IMAD.MOV.U32 R19, RZ, RZ, -0x1 ;  /* 0xffffffffff137424 */ /* 0x000fe200078e00ff */
[----:B------:R-:W-:Y:S01]  /*0f10*/  ISETP.GE.U32.AND.EX P0, PT, R17, UR9, PT, P0 ;  /* 0x0000000911007c0c */ /* 0x000fe2000bf06100 */
[----:B------:R-:W-:-:S12]  /*0f20*/  IMAD.MOV.U32 R18, RZ, RZ, -0x1 ;  /* 0xffffffffff127424 */ /* 0x000fd800078e00ff */
[----:B------:R-:W-:Y:S05]  /*0f30*/  @P0 BRA `(.L_x_13) ;  /* 0x0000000400240947 */ /* 0x000fea0003800000 */
[----:B------:R-:W1:Y:S01]  /*0f40*/  LDC.64 R18, c[0x0][0x628] ;  /* 0x00018a00ff127b82 */ /* 0x000e620000000a00 */
[----:B------:R-:W-:Y:S02]  /*0f50*/  IMAD.MOV.U32 R8, RZ, RZ, R16 ;  /* 0x000000ffff087224 */ /* 0x000fe400078e0010 */
[----:B------:R-:W-:-:S05]  /*0f60*/  IMAD.MOV.U32 R9, RZ, RZ, R17 ;  /* 0x000000ffff097224 */ /* 0x000fca00078e0011 */
[----:B------:R-:W3:Y:S08]  /*0f70*/  LDC R22, c[0x0][0x630] ;  /* 0x00018c00ff167b82 */ /* 0x000ef00000000800 */
[----:B------:R-:W4:Y:S01]  /*0f80*/  LDC.64 R26, c[0x0][0x620] ;  /* 0x00018800ff1a7b82 */ /* 0x000f220000000a00 */
[----:B-1----:R-:W-:-:S04]  /*0f90*/  ISETP.NE.U32.AND P0, PT, R18, RZ, PT ;  /* 0x000000ff1200720c */ /* 0x002fc80003f05070 */
[----:B------:R-:W-:-:S13]  /*0fa0*/  ISETP.NE.AND.EX P0, PT, R19, RZ, PT, P0 ;  /* 0x000000ff1300720c */ /* 0x000fda0003f05300 */
[----:B---34-:R-:W-:Y:S05]  /*0fb0*/  @!P0 BRA `(.L_x_14) ;  /* 0x0000000000288947 */ /* 0x018fea0003800000 */
[----:B0-----:R-:W0:Y:S02]  /*0fc0*/  LDC R13, c[0x0][0x634] ;  /* 0x00018d00ff0d7b82 */ /* 0x001e240000000800 */
[----:B0-----:R-:W-:-:S05]  /*0fd0*/  IADD3 R13, P0, R16, R13, RZ ;  /* 0x0000000d100d7210 */ /* 0x001fca0007f1e0ff */
[----:B------:R-:W-:-:S04]  /*0fe0*/  IMAD.X R15, RZ, RZ, R17, P0 ;  /* 0x000000ffff0f7224 */ /* 0x000fc800000e0611 */
[----:B------:R-:W-:-:S04]  /*0ff0*/  IMAD.WIDE.U32 R8, R15, R18, RZ ;  /* 0x000000120f087225 */ /* 0x000fc800078e00ff */
[----:B------:R-:W-:-:S04]  /*1000*/  IMAD.WIDE.U32 R10, P0, R13, R19, R8 ;  /* 0x000000130d0a7225 */ /* 0x000fc80007800008 */
[----:B------:R-:W-:-:S04]  /*1010*/  IMAD.WIDE.U32 R8, R13, R18, RZ ;  /* 0x000000120d087225 */ /* 0x000fc800078e00ff */
[----:B------:R-:W-:Y:S01]  /*1020*/  IMAD.X R13, RZ, RZ, RZ, P0 ;  /* 0x000000ffff0d7224 */ /* 0x000fe200000e06ff */
[----:B------:R-:W-:Y:S01]  /*1030*/  IADD3 RZ, P0, R9, R10, RZ ;  /* 0x0000000a09ff7210 */ /* 0x000fe20007f1e0ff */
[----:B------:R-:W-:-:S04]  /*1040*/  IMAD.MOV.U32 R12, RZ, RZ, R11 ;  /* 0x000000ffff0c7224 */ /* 0x000fc800078e000b */
[----:B------:R-:W-:-:S08]  /*1050*/  IMAD.WIDE.U32.X R8, R15, R19, R12, P0 ;  /* 0x000000130f087225 */ /* 0x000fd000000e040c */
.L_x_14:
[----:B------:R-:W1:Y:S01]  /*1060*/  LDC.64 R28, c[0x0][0x640] ;  /* 0x00019000ff1c7b82 */ /* 0x000e620000000a00 */
[-CC-:B------:R-:W-:Y:S01]  /*1070*/  SHF.R.U64 R32, R8, R22.reuse, R9.reuse ;  /* 0x0000001608207219 */ /* 0x180fe20000001209 */
[----:B------:R-:W-:Y:S01]  /*1080*/  IMAD.MOV.U32 R31, RZ, RZ, 0x1 ;  /* 0x00000001ff1f7424 */ /* 0x000fe200078e00ff */
[----:B------:R-:W-:Y:S02]  /*1090*/  SHF.R.U32.HI R8, RZ, R22, R9 ;  /* 0x00000016ff087219 */ /* 0x000fe40000011609 */
[----:B------:R-:W-:-:S03]  /*10a0*/  IADD3 R11, P0, RZ, -R32, RZ ;  /* 0x80000020ff0b7210 */ /* 0x000fc60007f1e0ff */
[----:B0-----:R-:W0:Y:S02]  /*10b0*/  LDC R12, c[0x0][0x618] ;  /* 0x00018600ff0c7b82 */ /* 0x001e240000000800 */
[----:B------:R-:W-:-:S04]  /*10c0*/  IMAD.X R9, RZ, RZ, ~R8, P0 ;  /* 0x000000ffff097224 */ /* 0x000fc800000e0e08 */
[-C--:B------:R-:W-:Y:S02]  /*10d0*/  IMAD R10, R9, R26.reuse, RZ ;  /* 0x0000001a090a7224 */ /* 0x080fe400078e02ff */
[----:B------:R-:W3:Y:S01]  /*10e0*/  LDC R13, c[0x0][0x608] ;  /* 0x00018200ff0d7b82 */ /* 0x000ee20000000800 */
[----:B------:R-:W-:-:S04]  /*10f0*/  IMAD.WIDE.U32 R8, R11, R26, R16 ;  /* 0x0000001a0b087225 */ /* 0x000fc800078e0010 */
[----:B------:R-:W-:-:S03]  /*1100*/  IMAD R11, R11, R27, R10 ;  /* 0x0000001b0b0b7224 */ /* 0x000fc600078e020a */
[----:B------:R-:W4:Y:S01]  /*1110*/  LDC R18, c[0x0][0x658] ;  /* 0x00019600ff127b82 */ /* 0x000f220000000800 */
[----:B------:R-:W-:Y:S01]  /*1120*/  IMAD.IADD R9, R9, 0x1, R11 ;  /* 0x0000000109097824 */ /* 0x000fe200078e020b */
[----:B-1----:R-:W-:Y:S01]  /*1130*/  ISETP.NE.U32.AND P0, PT, R28, RZ, PT ;  /* 0x000000ff1c00720c */ /* 0x002fe20003f05070 */
[----:B------:R-:W-:-:S03]  /*1140*/  IMAD.MOV.U32 R11, RZ, RZ, -0x1 ;  /* 0xffffffffff0b7424 */ /* 0x000fc600078e00ff */
[----:B------:R-:W-:Y:S02]  /*1150*/  ISETP.NE.AND.EX P0, PT, R29, RZ, PT, P0 ;  /* 0x000000ff1d00720c */ /* 0x000fe40003f05300 */
[----:B------:R-:W1:Y:S01]  /*1160*/  LDC R27, c[0x0][0x600] ;  /* 0x00018000ff1b7b82 */ /* 0x000e620000000800 */
[-CC-:B0-----:R-:W-:Y:S02]  /*1170*/  SHF.R.U64 R25, R8, R12.reuse, R9.reuse ;  /* 0x0000000c08197219 */ /* 0x181fe40000001209 */
[----:B------:R-:W-:-:S05]  /*1180*/  SHF.R.U32.HI R8, RZ, R12, R9 ;  /* 0x0000000cff087219 */ /* 0x000fca0000011609 */
[----:B------:R-:W0:Y:S01]  /*1190*/  LDC R22, c[0x0][0x648] ;  /* 0x00019200ff167b82 */ /* 0x000e220000000800 */
[-CC-:B---3--:R-:W-:Y:S02]  /*11a0*/  SHF.R.U64 R34, R25, R13.reuse, R8.reuse ;  /* 0x0000000d19227219 */ /* 0x188fe40000001208 */
[----:B------:R-:W-:-:S05]  /*11b0*/  SHF.R.U32.HI R9, RZ, R13, R8 ;  /* 0x0000000dff097219 */ /* 0x000fca0000011608 */
[----:B------:R-:W3:Y:S01]  /*11c0*/  LDC R26, c[0x0][0x638] ;  /* 0x00018e00ff1a7b82 */ /* 0x000ee20000000800 */
[-C--:B----4-:R-:W-:Y:S02]  /*11d0*/  SHF.L.U32 R8, R11, R18.reuse, RZ ;  /* 0x000000120b087219 */ /* 0x090fe400000006ff */
[--C-:B------:R-:W-:Y:S02]  /*11e0*/  SHF.R.U64 R36, R34, R18, R9.reuse ;  /* 0x0000001222247219 */ /* 0x100fe40000001209 */
[----:B------:R-:W-:Y:S02]  /*11f0*/  LOP3.LUT R15, RZ, R8, RZ, 0x33, !PT ;  /* 0x00000008ff0f7212 */ /* 0x000fe400078e33ff */
[----:B------:R-:W-:Y:S01]  /*1200*/  SHF.R.U32.HI R9, RZ, R18, R9 ;  /* 0x00000012ff097219 */ /* 0x000fe20000011609 */
[----:B------:R-:W4:Y:S01]  /*1210*/  LDC R30, c[0x0][0x610] ;  /* 0x00018400ff1e7b82 */ /* 0x000f220000000800 */
[----:B------:R-:W-:Y:S01]  /*1220*/  IMAD.MOV.U32 R8, RZ, RZ, R36 ;  /* 0x000000ffff087224 */ /* 0x000fe200078e0024 */
[----:B------:R-:W-:Y:S06]  /*1230*/  @!P0 BRA `(.L_x_15) ;  /* 0x0000000000288947 */ /* 0x000fec0003800000 */
[----:B------:R-:W2:Y:S02]  /*1240*/  LDC R13, c[0x0][0x64c] ;  /* 0x00019300ff0d7b82 */ /* 0x000ea40000000800 */
[----:B--2---:R-:W-:-:S05]  /*1250*/  IADD3 R13, P0, R36, R13, RZ ;  /* 0x0000000d240d7210 */ /* 0x004fca0007f1e0ff */
        /* <DEDUP_REMOVED lines=8> */
.L_x_15:
[----:B0-----:R-:W-:Y:S01]  /*12e0*/  SHF.R.U64 R9, R8, R22, R9 ;  /* 0x0000001608097219 */ /* 0x001fe20000001209 */
[----:B-1----:R-:W-:Y:S01]  /*12f0*/  VIADD R10, R27, 0xffffffff ;  /* 0xffffffff1b0a7836 */ /* 0x002fe20000000000 */
[----:B------:R-:W-:Y:S01]  /*1300*/  SHF.L.U32 R7, R31, R18, RZ ;  /* 0x000000121f077219 */ /* 0x000fe200000006ff */
[----:B------:R-:W-:Y:S01]  /*1310*/  @P1 IMAD R20, R21, R24, R6 ;  /* 0x0000001815141224 */ /* 0x000fe200078e0206 */
[----:B------:R-:W-:Y:S01]  /*1320*/  LOP3.LUT R8, R34, R15, RZ, 0xc0, !PT ;  /* 0x0000000f22087212 */ /* 0x000fe200078ec0ff */
[----:B------:R-:W-:Y:S01]  /*1330*/  IMAD.MOV R11, RZ, RZ, -R9 ;  /* 0x000000ffff0b7224 */ /* 0x000fe200078e0a09 */
[----:B------:R-:W-:Y:S01]  /*1340*/  LOP3.LUT R10, R25, R10, RZ, 0xc0, !PT ;  /* 0x0000000a190a7212 */ /* 0x000fe200078ec0ff */
[----:B------:R-:W-:Y:S02]  /*1350*/  IMAD.MOV.U32 R18, RZ, RZ, R32 ;  /* 0x000000ffff127224 */ /* 0x000fe400078e0020 */
[----:B------:R-:W-:Y:S02]  /*1360*/  IMAD R7, R7, R9, R8 ;  /* 0x0000000907077224 */ /* 0x000fe400078e0208 */
[----:B---3--:R-:W-:-:S02]  /*1370*/  IMAD R6, R11, R26, R36 ;  /* 0x0000001a0b067224 */ /* 0x008fc400078e0224 */
[----:B----4-:R-:W-:Y:S02]  /*1380*/  IMAD R22, R7, R30, R20 ;  /* 0x0000001e07167224 */ /* 0x010fe400078e0214 */
[----:B------:R-:W-:Y:S02]  /*1390*/  IMAD R7, R6, R27, R10 ;  /* 0x0000001b06077224 */ /* 0x000fe400078e020a */
[----:B------:R-:W-:-:S03]  /*13a0*/  IMAD.MOV.U32 R8, RZ, RZ, 0x1 ;  /* 0x00000001ff087424 */ /* 0x000fc600078e00ff */
[----:B------:R-:W-:Y:S02]  /*13b0*/  SEL R19, R7, R22, !P1 ;  /* 0x0000001607137207 */ /* 0x000fe40004800000 */
[----:B------:R-:W-:-:S07]  /*13c0*/  SEL R22, R22, R7, !P1 ;  /* 0x0000000716167207 */ /* 0x000fce0004800000 */
.L_x_13:
[----:B------:R-:W-:Y:S05]  /*13d0*/  @!P3 BRA `(.L_x_16) ;  /* 0x00000000000cb947 */ /* 0x000fea0003800000 */
[----:B------:R-:W-:Y:S01]  /*13e0*/  UCGABAR_WAIT ;  /* 0x0000000000007dc7 */ /* 0x000fe20008000000 */
[----:B------:R-:W-:Y:S01]  /*13f0*/  CCTL.IVALL ;  /* 0x00000000ff00798f */ /* 0x000fe20002000000 */
[----:B------:R-:W-:Y:S05]  /*1400*/  BRA `(.L_x_17) ;  /* 0x0000000000047947 */ /* 0x000fea0003800000 */
.L_x_16:
[----:B------:R-:W-:Y:S06]  /*1410*/  BAR.SYNC.DEFER_BLOCKING 0x0 ;  /* 0x0000000000007b1d */ /* 0x000fec0000010000 */
.L_x_17:
[----:B------:R-:W-:Y:S05]  /*1420*/  @!P2 BRA `(.L_x_18) ;  /* 0x00000048002ca947 */ /* 0x000fea0003800000 */
[----:B------:R-:W-:-:S13]  /*1430*/  ISETP.GT.U32.AND P0, PT, R33, 0x1, PT ;  /* 0x000000012100780c */ /* 0x000fda0003f04070 */
[----:B------:R-:W-:Y:S05]  /*1440*/  @P0 EXIT ;  /* 0x000000000000094d */ /* 0x000fea0003800000 */
.L_x_19:
[----:B------:R-:W-:-:S08]  /*1450*/  NOP ;  /* 0x0000000000007918 */ /* 0x000fd00000000000 */
[----:B------:R-:W1:Y:S02]  /*1460*/  USETMAXREG.TRY_ALLOC.CTAPOOL UP0, 0xe8 ;  /* 0x000000e8000079c8 */ /* 0x000e640008000600 */
[----:B-1----:R-:W-:-:S13]  /*1470*/  PLOP3.LUT P0, PT, PT, PT, UP0, 0x80, 0x0 ;  /* 0x000000000000781c */ /* 0x002fda0003f0f008 */
[----:B------:R-:W-:Y:S05]  /*1480*/  @!P0 BRA `(.L_x_19) ;  /* 0xfffffffc00f08947 */ /* 0x000fea000383ffff */
[----:B------:R-:W-:-:S13]  /*1490*/  LOP3.LUT P0, RZ, R8, 0xff, RZ, 0xc0, !PT ;  /* 0x000000ff08ff7812 */ /* 0x000fda000780c0ff */
[----:B------:R-:W-:Y:S05]  /*14a0*/  @!P0 EXIT ;  /* 0x000000000000894d */ /* 0x000fea0003800000 */
[----:B------:R-:W3:Y:S01]  /*14b0*/  LDL.64 R10, [R1] ;  /* 0x00000000010a7983 */ /* 0x000ee20000100a00 */
[----:B------:R-:W1:Y:S01]  /*14c0*/  S2UR UR4, SR_CgaCtaId ;  /* 0x00000000000479c3 */ /* 0x000e620000008800 */
[CC--:B------:R-:W-:Y:S01]  /*14d0*/  LEA.HI R5, R3.reuse, R4.reuse, RZ, 0x2 ;  /* 0x0000000403057211 */ /* 0x0c0fe200078f10ff */
[----:B------:R-:W-:Y:S01]  /*14e0*/  UISETP.LT.AND UP0, UPT, UR40, 0x1, UPT ;  /* 0x000000012800788c */ /* 0x000fe2000bf01270 */
[----:B------:R-:W-:Y:S01]  /*14f0*/  LEA.HI R3, R3, R4, RZ, 0x5 ;  /* 0x0000000403037211 */ /* 0x000fe200078f28ff */
[----:B------:R-:W-:Y:S01]  /*1500*/  UIADD3 UR5, UR43, -0x1, URZ ;  /* 0xffffffff2b057890 */ /* 0x000fe2000fffe03f */
[--C-:B------:R-:W-:Y:S01]  /*1510*/  SHF.R.S32.HI R92, RZ, 0x2, R5.reuse ;  /* 0x00000002ff5c7819 */ /* 0x100fe20000011405 */
[----:B------:R-:W-:Y:S01]  /*1520*/  USEL UR42, UR40, 0x1, UP0 ;  /* 0x00000001282a7887 */ /* 0x000fe20008000000 */
[----:B------:R-:W-:Y:S01]  /*1530*/  SHF.R.S32.HI R7, RZ, 0x1f, R5 ;  /* 0x0000001fff077819 */ /* 0x000fe20000011405 */
[----:B--2---:R-:W2:Y:S01]  /*1540*/  LDC R91, c[0x0][0x658] ;  /* 0x00019600ff5b7b82 */ /* 0x004ea20000000800 */
[----:B------:R-:W-:Y:S01]  /*1550*/  LOP3.LUT R5, R5, 0xfffffffc, RZ, 0xc0, !PT ;  /* 0xfffffffc05057812 */ /* 0x000fe200078ec0ff */
[----:B------:R-:W-:Y:S01]  /*1560*/  UMOV UR41, 0x400 ;  /* 0x0000040000297882 */ /* 0x000fe20000000000 */
[----:B------:R-:W-:Y:S01]  /*1570*/  LEA.HI R7, R7, R92, RZ, 0x3 ;  /* 0x0000005c07077211 */ /* 0x000fe200078f18ff */
[----:B------:R-:W-:Y:S01]  /*1580*/  UISETP.NE.AND UP0, UPT, UR5, URZ, UPT ;  /* 0x0000003f0500728c */ /* 0x000fe2000bf05270 */
[----:B------:R-:W-:Y:S01]  /*1590*/  SHF.R.S32.HI R3, RZ, 0x5, R3 ;  /* 0x00000005ff037819 */ /* 0x000fe20000011403 */
[----:B------:R-:W-:Y:S01]  /*15a0*/  IMAD.IADD R5, R4, 0x1, -R5 ;  /* 0x0000000104057824 */ /* 0x000fe200078e0a05 */
[----:B------:R-:W-:Y:S01]  /*15b0*/  LOP3.LUT R7, R7, 0xfffffff8, RZ, 0xc0, !PT ;  /* 0xfffffff807077812 */ /* 0x000fe200078ec0ff */
[----:B------:R-:W4:Y:S01]  /*15c0*/  LDC R96, c[0x0][0x288] ;  /* 0x0000a200ff607b82 */ /* 0x000f220000000800 */
[----:B------:R-:W-:Y:S01]  /*15d0*/  IMAD.MOV.U32 R4, RZ, RZ, -0x1 ;  /* 0xffffffffff047424 */ /* 0x000fe200078e00ff */
[----:B------:R-:W-:Y:S01]  /*15e0*/  ULDC UR6, c[0x0][0x284] ;  /* 0x0000a10000067ab9 */ /* 0x000fe20000000800 */
[----:B------:R-:W-:Y:S01]  /*15f0*/  IMAD.MOV.U32 R6, RZ, RZ, 0x1 ;  /* 0x00000001ff067424 */ /* 0x000fe200078e00ff */
[----:B------:R-:W-:Y:S01]  /*1600*/  USHF.L.U32 UR45, UR40, 0x1, URZ ;  /* 0x00000001282d7899 */ /* 0x000fe2000800063f */
[----:B------:R-:W-:Y:S01]  /*1610*/  IMAD.IADD R92, R92, 0x1, -R7 ;  /* 0x000000015c5c7824 */ /* 0x000fe200078e0a07 */
[----:B------:R-:W-:Y:S01]  /*1620*/  UIADD3 UR42, -UR42, UR40, URZ ;  /* 0x000000282a2a7290 */ /* 0x000fe2000fffe13f */
[----:B------:R-:W-:Y:S01]  /*1630*/  IMAD.SHL.U32 R94, R5, 0x2, RZ ;  /* 0x00000002055e7824 */ /* 0x000fe200078e00ff */
[----:B------:R-:W0:Y:S01]  /*1640*/  LDC R97, c[0x0][0x600] ;  /* 0x00018000ff617b82 */ /* 0x000e220000000800 */
[----:B-1----:R-:W-:Y:S01]  /*1650*/  ULEA UR41, UR4, UR41, 0x18 ;  /* 0x0000002904297291 */ /* 0x002fe2000f8ec03f */
[--C-:B------:R-:W-:Y:S01]  /*1660*/  SHF.R.S32.HI R93, RZ, 0x1f, R92.reuse ;  /* 0x0000001fff5d7819 */ /* 0x100fe2000001145c */
[----:B------:R-:W-:Y:S01]  /*1670*/  USHF.L.U32 UR4, UR5, 0x3, URZ ;  /* 0x0000000305047899 */ /* 0x000fe2000800063f */
[C---:B------:R-:W-:Y:S01]  /*1680*/  IMAD R100, R3.reuse, -0x10, -R92 ;  /* 0xfffffff003647824 */ /* 0x040fe200078e0a5c */
[----:B------:R-:W-:Y:S01]  /*1690*/  USEL UR5, URZ, 0x1, UP0 ;  /* 0x000000013f057887 */ /* 0x000fe20008000000 */
[----:B------:R-:W-:Y:S01]  /*16a0*/  SHF.R.S32.HI R95, RZ, 0x1f, R94 ;  /* 0x0000001fff5f7819 */ /* 0x000fe2000001145e */
[----:B------:R-:W-:Y:S01]  /*16b0*/  UIADD3 UR46, UR41, 0xa0, URZ ;  /* 0x000000a0292e7890 */ /* 0x000fe2000fffe03f */
[-C--:B--2---:R-:W-:Y:S01]  /*16c0*/  SHF.L.U32 R4, R4, R91.reuse, RZ ;  /* 0x0000005b04047219 */ /* 0x084fe200000006ff */
[----:B------:R-:W-:Y:S01]  /*16d0*/  ULOP3.LUT UR4, UR4, 0x8, URZ, 0xc0, !UPT ;  /* 0x0000000804047892 */ /* 0x000fe2000f8ec03f */
[----:B------:R-:W-:Y:S01]  /*16e0*/  IMAD.WIDE R92, R3, 0x10, R92 ;  /* 0x00000010035c7825 */ /* 0x000fe200078e025c */
[----:B------:R-:W-:Y:S01]  /*16f0*/  SHF.L.U32 R91, R6, R91, RZ ;  /* 0x0000005b065b7219 */ /* 0x000fe200000006ff */
[----:B------:R-:W-:Y:S01]  /*1700*/  ULEA UR43, UR43, UR46, 0x3 ;  /* 0x0000002e2b2b7291 */ /* 0x000fe2000f8e183f */
[----:B------:R-:W-:Y:S01]  /*1710*/  LOP3.LUT R99, RZ, R4, RZ, 0x33, !PT ;  /* 0x00000004ff637212 */ /* 0x000fe200078e33ff */
[----:B------:R-:W-:Y:S01]  /*1720*/  IMAD.U32 R103, RZ, RZ, UR5 ;  /* 0x00000005ff677e24 */ /* 0x000fe2000f8e00ff */
[----:B------:R-:W-:Y:S01]  /*1730*/  ULOP3.LUT UR47, UR4, 0x8, URZ, 0x3c, !UPT ;  /* 0x00000008042f7892 */ /* 0x000fe2000f8e3c3f */
[----:B----4-:R-:W-:Y:S01]  /*1740*/  IMAD R96, R5, -0x2, R96 ;  /* 0xfffffffe05607824 */ /* 0x010fe200078e0260 */
[----:B------:R-:W-:Y:S01]  /*1750*/  ULOP3.LUT UR44, UR4, 0x18, URZ, 0x3c, !UPT ;  /* 0x00000018042c7892 */ /* 0x000fe2000f8e3c3f */
[----:B------:R-:W-:-:S02]  /*1760*/  VIADD R100, R100, UR6 ;  /* 0x0000000664647c36 */ /* 0x000fc40008000000 */
[----:B0-----:R-:W-:Y:S01]  /*1770*/  VIADD R97, R97, 0xffffffff ;  /* 0xffffffff61617836 */ /* 0x001fe20000000000 */
[----:B---3--:R-:W-:-:S08]  /*1780*/  SHF.L.U64.HI R98, R10, 0x1, R0 ;  /* 0x000000010a627819 */ /* 0x008fd00000010200 */
.L_x_171:
[----:B------:R-:W-:-:S04]  /*1790*/  SHF.L.U32 R0, R103, 0x1f, RZ ;  /* 0x0000001f67007819 */ /* 0x000fc800000006ff */
[----:B------:R-:W0:Y:S02]  /*17a0*/  SYNCS.PHASECHK.TRANS64.TRYWAIT P0, [UR43+-0x8], R0 ;  /* 0xfffff800ff0075a7 */ /* 0x000e24000800016b */
[----:B0--3--:R-:W-:Y:S05]  /*17b0*/  @!P0 BRA `(.L_x_20) ;  /* 0x0000005800048947 */ /* 0x009fea0003800000 */
.L_x_198:
[----:B------:R-:W-:Y:S02]  /*17c0*/  ULDC UR4, c[0x0][0x28c] ;  /* 0x0000a30000047ab9 */ /* 0x000fe40000000800 */
[----:B------:R-:W-:-:S13]  /*17d0*/  ISETP.LT.AND P0, PT, RZ, UR4, PT ;  /* 0x00000004ff007c0c */ /* 0x000fda000bf01270 */
[----:B------:R-:W-:Y:S05]  /*17e0*/  @P0 BRA `(.L_x_21) ;  /* 0x0000000000400947 */ /* 0x000fea0003800000 */
[----:B0-----:R-:W-:Y:S01]  /*17f0*/  MOV R0, 0x0 ;  /* 0x0000000000007802 */ /* 0x001fe20000000f00 */
[----:B------:R-:W-:Y:S01]  /*1800*/  ULDC.64 UR4, c[0x4][0x68] ;  /* 0x01001a0000047ab9 */ /* 0x000fe20000000a00 */
[----:B------:R-:W-:Y:S01]  /*1810*/  ULDC.64 UR6, c[0x4][0x8] ;  /* 0x0100020000067ab9 */ /* 0x000fe20000000a00 */
[----:B------:R-:W-:Y:S01]  /*1820*/  IMAD.U32 R4, RZ, RZ, UR4 ;  /* 0x00000004ff047e24 */ /* 0x000fe2000f8e00ff */
[----:B------:R0:W1:Y:S01]  /*1830*/  LDC.64 R14, c[0x4][R0] ;  /* 0x01000000000e7b82 */ /* 0x0000620000000a00 */
[----:B------:R-:W-:Y:S01]  /*1840*/  IMAD.U32 R5, RZ, RZ, UR5 ;  /* 0x00000005ff057e24 */ /* 0x000fe2000f8e00ff */
[----:B------:R-:W-:Y:S01]  /*1850*/  ULDC.64 UR4, c[0x4][0x70] ;  /* 0x01001c0000047ab9 */ /* 0x000fe20000000a00 */
[----:B------:R-:W-:Y:S02]  /*1860*/  IMAD.U32 R10, RZ, RZ, UR6 ;  /* 0x00000006ff0a7e24 */ /* 0x000fe4000f8e00ff */
[----:B------:R-:W-:Y:S02]  /*1870*/  IMAD.U32 R6, RZ, RZ, UR4 ;  /* 0x00000004ff067e24 */ /* 0x000fe4000f8e00ff */
[----:B------:R-:W-:-:S02]  /*1880*/  IMAD.U32 R7, RZ, RZ, UR5 ;  /* 0x00000005ff077e24 */ /* 0x000fc4000f8e00ff */
[----:B------:R-:W-:Y:S02]  /*1890*/  IMAD.U32 R11, RZ, RZ, UR7 ;  /* 0x00000007ff0b7e24 */ /* 0x000fe4000f8e00ff */
[----:B------:R-:W-:Y:S02]  /*18a0*/  IMAD.MOV.U32 R8, RZ, RZ, 0x1e1 ;  /* 0x000001e1ff087424 */ /* 0x000fe400078e00ff */
[----:B------:R-:W-:Y:S02]  /*18b0*/  IMAD.MOV.U32 R12, RZ, RZ, 0x1 ;  /* 0x00000001ff0c7424 */ /* 0x000fe400078e00ff */
[----:B0-----:R-:W-:-:S07]  /*18c0*/  IMAD.MOV.U32 R13, RZ, RZ, RZ ;  /* 0x000000ffff0d7224 */ /* 0x001fce00078e00ff */
[----:B------:R-:W-:-:S07]  /*18d0*/  LEPC R20, `(.L_x_21) ;  /* 0x000000001014794e */ /* 0x000fce0000000000 */
[----:B-1---5:R-:W-:Y:S05]  /*18e0*/  CALL.ABS.NOINC R14 ;  /* 0x000000000e007343 */ /* 0x022fea0003c00000 */
.L_x_21:
[----:B0-----:R-:W-:-:S04]  /*18f0*/  LOP3.LUT R0, R23, 0x1, RZ, 0xfc, !PT ;  /* 0x0000000117007812 */ /* 0x001fc800078efcff */
[----:B------:R-:W-:-:S13]  /*1900*/  ISETP.NE.AND P0, PT, R0, 0x3, PT ;  /* 0x000000030000780c */ /* 0x000fda0003f05270 */
[----:B------:R-:W-:Y:S05]  /*1910*/  @!P0 BRA `(.L_x_22) ;  /* 0x0000000000048947 */ /* 0x000fea0003800000 */
[----:B------:R-:W-:Y:S01]  /*1920*/  BPT.TRAP 0x1 ;  /* 0x000000040000795c */ /* 0x000fe20000300000 */
.L_x_22:
[----:B------:R-:W-:Y:S02]  /*1930*/  IMAD.U32 R3, RZ, RZ, UR38 ;  /* 0x00000026ff037e24 */ /* 0x000fe4000f8e00ff */
[----:B------:R-:W-:-:S03]  /*1940*/  IMAD.U32 R0, RZ, RZ, UR39 ;  /* 0x00000027ff007e24 */ /* 0x000fc6000f8e00ff */
[----:B------:R-:W-:Y:S02]  /*1950*/  LEA R3, R3, UR41, 0x3 ;  /* 0x0000002903037c11 */ /* 0x000fe4000f8e18ff */
[----:B------:R-:W-:-:S04]  /*1960*/  SHF.L.U32 R0, R0, 0x1f, RZ ;  /* 0x0000001f00007819 */ /* 0x000fc800000006ff */
[----:B------:R0:W1:Y:S01]  /*1970*/  SYNCS.PHASECHK.TRANS64.TRYWAIT P1, [R3+URZ], R0 ;  /* 0x00000000030075a7 */ /* 0x000062000802017f */
[----:B------:R-:W-:Y:S05]  /*1980*/  @!P0 BRA `(.L_x_23) ;  /* 0x0000000000048947 */ /* 0x000fea0003800000 */
[----:B------:R-:W-:Y:S01]  /*1990*/  BPT.TRAP 0x1 ;  /* 0x000000040000795c */ /* 0x000fe20000300000 */
.L_x_23:
[----:B------:R-:W-:-:S05]  /*19a0*/  IMAD.U32 R4, RZ, RZ, UR42 ;  /* 0x0000002aff047e24 */ /* 0x000fca000f8e00ff */
[----:B------:R-:W-:Y:S01]  /*19b0*/  ISETP.GE.AND P2, PT, R4, 0x1, PT ;  /* 0x000000010400780c */ /* 0x000fe20003f46270 */
[----:B-1----:R-:W-:-:S12]  /*19c0*/  @P1 BRA `(.L_x_24) ;  /* 0x0000000000081947 */ /* 0x002fd80003800000 */
[----:B------:R-:W1:Y:S02]  /*19d0*/  SYNCS.PHASECHK.TRANS64.TRYWAIT P1, [R3+URZ], R0 ;  /* 0x00000000030075a7 */ /* 0x000e64000802017f */
[----:B-1----:R-:W-:Y:S05]  /*19e0*/  @!P1 BRA `(.L_x_25) ;  /* 0x0000005400909947 */ /* 0x002fea0003800000 */
.L_x_24:
[----:B------:R-:W-:Y:S05]  /*19f0*/  WARPSYNC.ALL ;  /* 0x0000000000007948 */ /* 0x000fea0003800000 */
[----:B------:R-:W-:Y:S01]  /*1a00*/  UIADD3 UR4, UR41, 0x180, URZ ;  /* 0x0000018029047890 */ /* 0x000fe2000fffe03f */
[----:B------:R-:W-:Y:S01]  /*1a10*/  WARPGROUP.ARRIVE ;  /* 0x00000000000079c5 */ /* 0x000fe20000000000 */
[----:B------:R-:W-:Y:S02]  /*1a20*/  UIADD3 UR5, UR41, 0x12180, URZ ;  /* 0x0001218029057890 */ /* 0x000fe4000fffe03f */
[----:B------:R-:W-:Y:S02]  /*1a30*/  USHF.R.U32.HI UR4, URZ, 0x4, UR4 ;  /* 0x000000043f047899 */ /* 0x000fe40008011604 */
[----:B------:R-:W-:-:S02]  /*1a40*/  USHF.R.U32.HI UR5, URZ, 0x4, UR5 ;  /* 0x000000043f057899 */ /* 0x000fc40008011605 */
[----:B------:R-:W-:Y:S02]  /*1a50*/  ULOP3.LUT UR4, UR4, 0x3fff, URZ, 0xc0, !UPT ;  /* 0x00003fff04047892 */ /* 0x000fe4000f8ec03f */
[----:B------:R-:W-:Y:S02]  /*1a60*/  ULOP3.LUT UR5, UR5, 0x3fff, URZ, 0xc0, !UPT ;  /* 0x00003fff05057892 */ /* 0x000fe4000f8ec03f */
[----:B------:R-:W-:Y:S02]  /*1a70*/  ULOP3.LUT UR8, UR4, 0x10000, URZ, 0xfc, !UPT ;  /* 0x0001000004087892 */ /* 0x000fe4000f8efc3f */
[----:B------:R-:W-:Y:S02]  /*1a80*/  ULOP3.LUT UR9, UR5, 0x10000, URZ, 0xfc, !UPT ;  /* 0x0001000005097892 */ /* 0x000fe4000f8efc3f */
[----:B------:R-:W-:Y:S02]  /*1a90*/  ULEA UR10, UR38, UR8, 0x9 ;  /* 0x00000008260a7291 */ /* 0x000fe4000f8e483f */
[----:B------:R-:W-:Y:S01]  /*1aa0*/  ULEA UR11, UR38, UR9, 0xa ;  /* 0x00000009260b7291 */ /* 0x000fe2000f8e503f */
[----:B------:R-:W-:Y:S01]  /*1ab0*/  UMOV UR5, 0x40000040 ;  /* 0x4000004000057882 */ /* 0x000fe20000000000 */
[----:B------:R-:W-:-:S03]  /*1ac0*/  UMOV UR7, 0x40000040 ;  /* 0x4000004000077882 */ /* 0x000fc60000000000 */
[----:B------:R-:W-:Y:S02]  /*1ad0*/  UMOV UR4, UR10 ;  /* 0x0000000a00047c82 */ /* 0x000fe40008000000 */
[----:B------:R-:W-:Y:S02]  /*1ae0*/  UMOV UR6, UR11 ;  /* 0x0000000b00067c82 */ /* 0x000fe40008000000 */
[----:B------:R-:W-:Y:S01]  /*1af0*/  IGMMA.64x128x32.S8.S8 R24, gdesc[UR4], RZ, !UPT, gsb0 ;  /* 0x03600000041879f1 */ /* 0x000fe2000c0410ff */
[----:B------:R-:W-:Y:S02]  /*1b00*/  UIADD3 UR4, UR10, 0x2, URZ ;  /* 0x000000020a047890 */ /* 0x000fe4000fffe03f */
[----:B------:R-:W-:Y:S01]  /*1b10*/  UIADD3 UR6, UR11, 0x2, URZ ;  /* 0x000000020b067890 */ /* 0x000fe2000fffe03f */
[----:B------:R-:W-:Y:S01]  /*1b20*/  UMOV UR5, 0x40000040 ;  /* 0x4000004000057882 */ /* 0x000fe20000000000 */
[----:B------:R-:W-:Y:S01]  /*1b30*/  UMOV UR7, 0x40000040 ;  /* 0x4000004000077882 */ /* 0x000fe20000000000 */
[----:B------:R-:W-:-:S02]  /*1b40*/  WARPGROUP.DEPBAR.LE gsb0, 0x0 ;  /* 0x00008000000079c5 */ /* 0x000fc40000010000 */
[----:B------:R-:W-:-:S06]  /*1b50*/  WARPGROUP.ARRIVE ;  /* 0x00000000000079c5 */ /* 0x000fcc0000000000 */
[----:B------:R-:W-:Y:S01]  /*1b60*/  IGMMA.64x128x32.S8.S8 R24, gdesc[UR4], R24, gsb0 ;  /* 0x03600000041879f1 */ /* 0x000fe20008041018 */
[----:B------:R-:W-:Y:S02]  /*1b70*/  UIADD3 UR4, UR10, 0x4, URZ ;  /* 0x000000040a047890 */ /* 0x000fe4000fffe03f */
[----:B------:R-:W-:Y:S01]  /*1b80*/  UIADD3 UR6, UR11, 0x4, URZ ;  /* 0x000000040b067890 */ /* 0x000fe2000fffe03f */
[----:B------:R-:W-:Y:S01]  /*1b90*/  UMOV UR5, 0x40000040 ;  /* 0x4000004000057882 */ /* 0x000fe20000000000 */
[----:B------:R-:W-:Y:S01]  /*1ba0*/  UMOV UR7, 0x40000040 ;  /* 0x4000004000077882 */ /* 0x000fe20000000000 */
[----:B------:R-:W-:Y:S02]  /*1bb0*/  WARPGROUP.DEPBAR.LE gsb0, 0x0 ;  /* 0x00008000000079c5 */ /* 0x000fe40000010000 */
        /* <DEDUP_REMOVED lines=8> */
[----:B------:R-:W-:Y:S03]  /*1c40*/  IGMMA.64x128x32.S8.S8 R24, gdesc[UR4], R24, gsb0 ;  /* 0x03600000041879f1 */ /* 0x000fe60008041018 */
[----:B------:R-:W-:Y:S02]  /*1c50*/  WARPGROUP.DEPBAR.LE gsb0, 0x0 ;  /* 0x00008000000079c5 */ /* 0x000fe40000010000 */
[----:B------:R-:W-:Y:S05]  /*1c60*/  @!P2 BRA `(.L_x_26) ;  /* 0x000000040014a947 */ /* 0x000fea0003800000 */
[----:B------:R-:W-:Y:S01]  /*1c70*/  UIADD3 UR4, UR38, 0x1, URZ ;  /* 0x0000000126047890 */ /* 0x000fe2000fffe03f */
[----:B01----:R-:W-:Y:S02]  /*1c80*/  IMAD.U32 R0, RZ, RZ, UR42 ;  /* 0x0000002aff007e24 */ /* 0x003fe4000f8e00ff */
[----:B------:R-:W-:Y:S01]  /*1c90*/  IMAD.U32 R3, RZ, RZ, UR38 ;  /* 0x00000026ff037e24 */ /* 0x000fe2000f8e00ff */
[----:B------:R-:W-:-:S04]  /*1ca0*/  UISETP.NE.AND UP0, UPT, UR4, 0x9, UPT ;  /* 0x000000090400788c */ /* 0x000fc8000bf05270 */
[----:B------:R-:W-:Y:S02]  /*1cb0*/  USEL UR5, URZ, 0x1, UP0 ;  /* 0x000000013f057887 */ /* 0x000fe40008000000 */
[----:B------:R-:W-:Y:S02]  /*1cc0*/  USEL UR10, UR4, URZ, UP0 ;  /* 0x0000003f040a7287 */ /* 0x000fe40008000000 */
[----:B------:R-:W-:-:S06]  /*1cd0*/  ULOP3.LUT UR5, UR39, UR5, URZ, 0x3c, !UPT ;  /* 0x0000000527057292 */ /* 0x000fcc000f8e3c3f */
[----:B------:R-:W-:-:S07]  /*1ce0*/  IMAD.U32 R6, RZ, RZ, UR5 ;  /* 0x00000005ff067e24 */ /* 0x000fce000f8e00ff */
.L_x_33:
[----:B------:R-:W-:Y:S05]  /*1cf0*/  @!P0 BRA `(.L_x_27) ;  /* 0x0000000000048947 */ /* 0x000fea0003800000 */
[----:B------:R-:W-:Y:S01]  /*1d00*/  BPT.TRAP 0x1 ;  /* 0x000000040000795c */ /* 0x000fe20000300000 */
.L_x_27:
[----:B------:R-:W-:Y:S01]  /*1d10*/  ULEA UR4, UR10, UR41, 0x3 ;  /* 0x000000290a047291 */ /* 0x000fe2000f8e183f */
[----:B------:R-:W-:-:S08]  /*1d20*/  SHF.L.U32 R4, R6, 0x1f, RZ ;  /* 0x0000001f06047819 */ /* 0x000fd000000006ff */
[----:B------:R0:W1:Y:S01]  /*1d30*/  SYNCS.PHASECHK.TRANS64.TRYWAIT P1, [UR4], R4 ;  /* 0x00000004ff0075a7 */ /* 0x0000620008020144 */
[----:B------:R-:W-:Y:S05]  /*1d40*/  @!P0 BRA `(.L_x_28) ;  /* 0x0000000000048947 */ /* 0x000fea0003800000 */
[----:B------:R-:W-:Y:S01]  /*1d50*/  BPT.TRAP 0x1 ;  /* 0x000000040000795c */ /* 0x000fe20000300000 */
.L_x_28:
[----:B-1----:R-:W-:Y:S05]  /*1d60*/  @P1 BRA `(.L_x_29) ;  /* 0x0000000000081947 */ /* 0x002fea0003800000 */
[----:B------:R-:W1:Y:S02]  /*1d70*/  SYNCS.PHASECHK.TRANS64.TRYWAIT P1, [UR4], R4 ;  /* 0x00000004ff0075a7 */ /* 0x000e640008020144 */
[----:B-1----:R-:W-:Y:S05]  /*1d80*/  @!P1 BRA `(.L_x_30) ;  /* 0x0000005000bc9947 */ /* 0x002fea0003800000 */
.L_x_29:
[----:B------:R-:W-:Y:S01]  /*1d90*/  ULEA UR11, UR10, UR8, 0x9 ;  /* 0x000000080a0b7291 */ /* 0x000fe2000f8e483f */
[----:B------:R-:W-:Y:S01]  /*1da0*/  WARPGROUP.ARRIVE ;  /* 0x00000000000079c5 */ /* 0x000fe20000000000 */
[----:B------:R-:W-:Y:S01]  /*1db0*/  ULEA UR12, UR10, UR9, 0xa ;  /* 0x000000090a0c7291 */ /* 0x000fe2000f8e503f */
[----:B------:R-:W-:Y:S01]  /*1dc0*/  UMOV UR5, 0x40000040 ;  /* 0x4000004000057882 */ /* 0x000fe20000000000 */
[----:B------:R-:W-:-:S03]  /*1dd0*/  UMOV UR7, 0x40000040 ;  /* 0x4000004000077882 */ /* 0x000fc60000000000 */
[----:B------:R-:W-:Y:S02]  /*1de0*/  UMOV UR4, UR11 ;  /* 0x0000000b00047c82 */ /* 0x000fe40008000000 */
[----:B------:R-:W-:Y:S02]  /*1df0*/  UMOV UR6, UR12 ;  /* 0x0000000c00067c82 */ /* 0x000fe40008000000 */
[----:B------:R-:W-:Y:S01]  /*1e00*/  IGMMA.64x128x32.S8.S8 R24, gdesc[UR4], R24, gsb0 ;  /* 0x03600000041879f1 */ /* 0x000fe20008041018 */
        /* <DEDUP_REMOVED lines=23> */
[----:B------:R-:W-:Y:S01]  /*1f80*/  BPT.TRAP 0x1 ;  /* 0x000000040000795c */ /* 0x000fe20000300000 */
.L_x_31:
[----:B------:R-:W-:-:S13]  /*1f90*/  ISETP.NE.AND P1, PT, R102, RZ, PT ;  /* 0x000000ff6600720c */ /* 0x000fda0003f25270 */
[----:B01----:R-:W-:-:S05]  /*1fa0*/  @P1 LEA R4, R3, UR41, 0x3 ;  /* 0x0000002903041c11 */ /* 0x003fca000f8e18ff */
[----:B------:R-:W-:-:S05]  /*1fb0*/  @P1 VIADD R5, R4, 0x48 ;  /* 0x0000004804051836 */ /* 0x000fca0000000000 */
[----:B------:R-:W-:-:S04]  /*1fc0*/  @P1 PRMT R5, R88, 0x654, R5 ;  /* 0x0000065458051816 */ /* 0x000fc80000000005 */
[----:B------:R0:W-:Y:S01]  /*1fd0*/  @P1 SYNCS.ARRIVE.TRANS64.RED.A1T0 RZ, [R5+URZ], RZ ;  /* 0x000000ff05ff19a7 */ /* 0x0001e2000810043f */
[----:B------:R-:W-:-:S13]  /*1fe0*/  ISETP.GT.U32.AND P1, PT, R23, 0x1, PT ;  /* 0x000000011700780c */ /* 0x000fda0003f24070 */
[----:B0-----:R-:W-:Y:S05]  /*1ff0*/  @P1 BRA `(.L_x_32) ;  /* 0x0000000000041947 */ /* 0x001fea0003800000 */
[----:B------:R-:W-:Y:S01]  /*2000*/  BPT.TRAP 0x1 ;  /* 0x000000040000795c */ /* 0x000fe20000300000 */
.L_x_32:
[----:B------:R-:W-:Y:S01]  /*2010*/  UIADD3 UR10, UR10, 0x1, URZ ;  /* 0x000000010a0a7890 */ /* 0x000fe2000fffe03f */
[C---:B------:R-:W-:Y:S01]  /*2020*/  ISETP.GT.AND P2, PT, R0.reuse, 0x1, PT ;  /* 0x000000010000780c */ /* 0x040fe20003f44270 */
[----:B------:R-:W-:Y:S02]  /*2030*/  VIADD R3, R3, 0x1 ;  /* 0x0000000103037836 */ /* 0x000fe40000000000 */
[----:B------:R-:W-:Y:S01]  /*2040*/  UISETP.NE.AND UP0, UPT, UR10, 0x9, UPT ;  /* 0x000000090a00788c */ /* 0x000fe2000bf05270 */
[----:B------:R-:W-:Y:S02]  /*2050*/  VIADD R0, R0, 0xffffffff ;  /* 0xffffffff00007836 */ /* 0x000fe40000000000 */
[C---:B------:R-:W-:Y:S01]  /*2060*/  ISETP.NE.AND P1, PT, R3.reuse, 0x9, PT ;  /* 0x000000090300780c */ /* 0x040fe20003f25270 */
[----:B------:R-:W-:Y:S02]  /*2070*/  USEL UR4, URZ, 0x1, UP0 ;  /* 0x000000013f047887 */ /* 0x000fe40008000000 */
[----:B------:R-:W-:Y:S01]  /*2080*/  USEL UR10, UR10, URZ, UP0 ;  /* 0x0000003f0a0a7287 */ /* 0x000fe20008000000 */
[----:B------:R-:W-:-:S03]  /*2090*/  SEL R3, R3, RZ, P1 ;  /* 0x000000ff03037207 */ /* 0x000fc60000800000 */
[----:B------:R-:W-:Y:S01]  /*20a0*/  LOP3.LUT R6, R6, UR4, RZ, 0x3c, !PT ;  /* 0x0000000406067c12 */ /* 0x000fe2000f8e3cff */
[----:B------:R-:W-:Y:S07]  /*20b0*/  @P2 BRA `(.L_x_33) ;  /* 0xfffffffc000c2947 */ /* 0x000fee000383ffff */
.L_x_26:
[----:B01----:R-:W0:Y:S01]  /*20c0*/  LDC R0, c[0x0][0x28c] ;  /* 0x0000a300ff007b82 */ /* 0x003e220000000800 */
[----:B------:R-:W-:-:S04]  /*20d0*/  IMAD.U32 R3, RZ, RZ, UR47 ;  /* 0x0000002fff037e24 */ /* 0x000fc8000f8e00ff */
[----:B------:R1:W-:Y:S01]  /*20e0*/  SYNCS.ARRIVE.TRANS64.A1T0 RZ, [R3+UR46], RZ ;  /* 0x000000ff03ff79a7 */ /* 0x0003e2000810002e */
[----:B0-----:R-:W-:-:S13]  /*20f0*/  ISETP.GE.AND P1, PT, R0, 0x1, PT ;  /* 0x000000010000780c */ /* 0x001fda0003f26270 */
[----:B-1----:R-:W-:Y:S05]  /*2100*/  @!P1 BRA `(.L_x_34) ;  /* 0x0000000000449947 */ /* 0x002fea0003800000 */
[----:B------:R-:W-:Y:S05]  /*2110*/  @!P0 BRA `(.L_x_35) ;  /* 0x0000000000048947 */ /* 0x000fea0003800000 */
[----:B------:R-:W-:Y:S01]  /*2120*/  BPT.TRAP 0x1 ;  /* 0x000000040000795c */ /* 0x000fe20000300000 */
.L_x_35:
[----:B------:R-:W-:-:S13]  /*2130*/  ISETP.NE.AND P0, PT, R102, RZ, PT ;  /* 0x000000ff6600720c */ /* 0x000fda0003f05270 */
[----:B------:R-:W-:-:S05]  /*2140*/  VOTEU.ANY UP0, P0 ;  /* 0x00000000003f7886 */ /* 0x000fca0000000100 */
[----:B------:R-:W-:-:S06]  /*2150*/  @UP0 UIADD3 UR4, UR38, UR42, URZ ;  /* 0x0000002a26040290 */ /* 0x000fcc000fffe03f */
[----:B------:R-:W-:Y:S02]  /*2160*/  IMAD.U32 R4, RZ, RZ, UR4 ;  /* 0x00000004ff047e24 */ /* 0x000fe4000f8e00ff */
[----:B------:R-:W-:Y:S02]  /*2170*/  IMAD.U32 R3, RZ, RZ, UR4 ;  /* 0x00000004ff037e24 */ /* 0x000fe4000f8e00ff */
[----:B------:R-:W-:-:S05]  /*2180*/  @P0 IMAD.WIDE.U32 R4, R4, 0x38e38e39, RZ ;  /* 0x38e38e3904040825 */ /* 0x000fca00078e00ff */
[----:B------:R-:W-:-:S05]  /*2190*/  @P0 SHF.R.U32.HI R0, RZ, 0x1, R5 ;  /* 0x00000001ff000819 */ /* 0x000fca0000011605 */
[----:B------:R-:W-:-:S05]  /*21a0*/  @P0 IMAD R0, R0, -0x9, R3 ;  /* 0xfffffff700000824 */ /* 0x000fca00078e0203 */
[----:B------:R-:W-:-:S05]  /*21b0*/  @P0 LEA R0, R0, UR41, 0x3 ;  /* 0x0000002900000c11 */ /* 0x000fca000f8e18ff */
[----:B------:R-:W-:-:S05]  /*21c0*/  @P0 VIADD R3, R0, 0x48 ;  /* 0x0000004800030836 */ /* 0x000fca0000000000 */
[----:B------:R-:W-:-:S04]  /*21d0*/  @P0 PRMT R3, R88, 0x654, R3 ;  /* 0x0000065458030816 */ /* 0x000fc80000000003 */
[----:B------:R0:W-:Y:S01]  /*21e0*/  @P0 SYNCS.ARRIVE.TRANS64.RED.A1T0 RZ, [R3+URZ], RZ ;  /* 0x000000ff03ff09a7 */ /* 0x0001e2000810043f */
[----:B------:R-:W-:-:S13]  /*21f0*/  ISETP.GT.U32.AND P0, PT, R23, 0x1, PT ;  /* 0x000000011700780c */ /* 0x000fda0003f04070 */
[----:B0-----:R-:W-:Y:S05]  /*2200*/  @P0 BRA `(.L_x_34) ;  /* 0x0000000000040947 */ /* 0x001fea0003800000 */
[----:B------:R-:W-:Y:S01]  /*2210*/  BPT.TRAP 0x1 ;  /* 0x000000040000795c */ /* 0x000fe20000300000 */
.L_x_34:
[----:B------:R-:W-:Y:S01]  /*2220*/  SHF.L.U32 R0, R103, 0x1f, RZ ;  /* 0x0000001f67007819 */ /* 0x000fe200000006ff */
[----:B------:R-:W-:Y:S01]  /*2230*/  UIADD3 UR38, UR38, UR45, URZ ;  /* 0x0000002d26267290 */ /* 0x000fe2000fffe03f */
[----:B------:R-:W-:Y:S01]  /*2240*/  IMAD.SHL.U32 R3, R22, 0x40, RZ ;  /* 0x0000004016037824 */ /* 0x000fe200078e00ff */
[----:B------:R-:W-:Y:S01]  /*2250*/  UISETP.GE.U32.AND UP1, UPT, UR45, 0x9, UPT ;  /* 0x000000092d00788c */ /* 0x000fe2000bf26070 */
[----:B------:R-:W0:Y:S01]  /*2260*/  SYNCS.PHASECHK.TRANS64.TRYWAIT P0, [UR43+0x8], R0 ;  /* 0x00000800ff0075a7 */ /* 0x000e22000800016b */
[----:B------:R-:W-:-:S04]  /*2270*/  UISETP.GT.U32.AND UP0, UPT, UR38, 0x8, UPT ;  /* 0x000000082600788c */ /* 0x000fc8000bf04070 */
[----:B------:R-:W-:-:S04]  /*2280*/  UISETP.LT.U32.AND UP0, UPT, UR45, 0x9, UP0 ;  /* 0x000000092d00788c */ /* 0x000fc80008701070 */
[----:B------:R-:W-:Y:S02]  /*2290*/  USEL UR6, URZ, 0x1, !UP0 ;  /* 0x000000013f067887 */ /* 0x000fe4000c000000 */
[----:B------:R-:W-:Y:S02]  /*22a0*/  @UP1 UIMAD.WIDE.U32 UR4, UR38, 0x38e38e39, URZ ;  /* 0x38e38e39260418a5 */ /* 0x000fe4000f8e003f */
[----:B------:R-:W-:Y:S02]  /*22b0*/  ULOP3.LUT UR39, UR39, UR6, URZ, 0x3c, !UPT ;  /* 0x0000000627277292 */ /* 0x000fe4000f8e3c3f */
[----:B------:R-:W-:-:S04]  /*22c0*/  @UP1 USHF.R.U32.HI UR4, URZ, 0x1, UR5 ;  /* 0x000000013f041899 */ /* 0x000fc80008011605 */
[----:B------:R-:W-:Y:S01]  /*22d0*/  @UP1 ULOP3.LUT UR39, UR39, 0x1, UR4, 0x78, !UPT ;  /* 0x0000000127271892 */ /* 0x000fe2000f8e7804 */
[----:B0-----:R-:W-:Y:S11]  /*22e0*/  @!P0 BRA `(.L_x_36) ;  /* 0x0000004c007c8947 */ /* 0x001ff60003800000 */
.L_x_199:
[----:B------:R-:W-:Y:S01]  /*22f0*/  ULDC UR4, c[0x0][0x284] ;  /* 0x0000a10000047ab9 */ /* 0x000fe20000000800 */
[----:B------:R-:W-:Y:S01]  /*2300*/  IMAD.SHL.U32 R13, R19, 0x80, RZ ;  /* 0x00000080130d7824 */ /* 0x000fe200078e00ff */
[----:B------:R-:W-:Y:S01]  /*2310*/  ISETP.GE.AND P0, PT, R3, UR4, PT ;  /* 0x0000000403007c0c */ /* 0x000fe2000bf06270 */
[----:B------:R-:W-:-:S03]  /*2320*/  ULDC UR4, c[0x0][0x288] ;  /* 0x0000a20000047ab9 */ /* 0x000fc60000000800 */
[----:B------:R-:W-:-:S13]  /*2330*/  ISETP.GE.OR P0, PT, R13, UR4, P0 ;  /* 0x000000040d007c0c */ /* 0x000fda0008706670 */
[----:B------:R-:W-:Y:S05]  /*2340*/  @P0 BRA `(.L_x_37) ;  /* 0x0000003000c80947 */ /* 0x000fea0003800000 */
[----:B------:R-:W1:Y:S01]  /*2350*/  LDC.64 R8, c[0x0][0x5c8] ;  /* 0x00017200ff087b82 */ /* 0x000e620000000a00 */
[----:B------:R-:W-:Y:S01]  /*2360*/  SHF.R.S32.HI R11, RZ, 0x1f, R18 ;  /* 0x0000001fff0b7819 */ /* 0x000fe20000011412 */
[----:B------:R-:W-:Y:S01]  /*2370*/  ULDC.64 UR4, c[0x0][0x5d0] ;  /* 0x0001740000047ab9 */ /* 0x000fe20000000a00 */
[----:B------:R-:W-:Y:S01]  /*2380*/  SHF.R.S32.HI R10, RZ, 0x1f, R13 ;  /* 0x0000001fff0a7819 */ /* 0x000fe2000001140d */
[----:B0-----:R-:W-:Y:S01]  /*2390*/  IMAD.WIDE.U32 R4, R18, UR4, R94 ;  /* 0x0000000412047c25 */ /* 0x001fe2000f8e005e */
[----:B------:R-:W-:Y:S03]  /*23a0*/  BSSY B0, `(.L_x_37) ;  /* 0x000032c000007945 */ /* 0x000fe60003800000 */
[----:B------:R-:W-:Y:S01]  /*23b0*/  IMAD R7, R11, UR4, RZ ;  /* 0x000000040b077c24 */ /* 0x000fe2000f8e02ff */
[----:B------:R-:W-:Y:S01]  /*23c0*/  IADD3 R4, P0, R13, R4, RZ ;  /* 0x000000040d047210 */ /* 0x000fe20007f1e0ff */
[----:B------:R-:W-:-:S04]  /*23d0*/  IMAD.WIDE R14, R22, 0x40, R92 ;  /* 0x00000040160e7825 */ /* 0x000fc800078e025c */
[----:B------:R-:W-:Y:S01]  /*23e0*/  IMAD R7, R18, UR5, R7 ;  /* 0x0000000512077c24 */ /* 0x000fe2000f8e0207 */
[----:B------:R-:W-:Y:S01]  /*23f0*/  ULDC.64 UR4, c[0x0][0x5c0] ;  /* 0x0001700000047ab9 */ /* 0x000fe20000000a00 */
[----:B------:R-:W-:Y:S02]  /*2400*/  IMAD.IADD R20, R100, 0x1, -R3 ;  /* 0x0000000164147824 */ /* 0x000fe400078e0a03 */
[----:B------:R-:W-:Y:S01]  /*2410*/  IMAD.IADD R19, R96, 0x1, -R13 ;  /* 0x0000000160137824 */ /* 0x000fe200078e0a0d */
[----:B------:R-:W-:Y:S01]  /*2420*/  IADD3.X R5, R10, R5, R7, P0, !PT ;  /* 0x000000050a057210 */ /* 0x000fe200007fe407 */
[-C--:B-1----:R-:W-:Y:S02]  /*2430*/  IMAD R0, R15, R8.reuse, RZ ;  /* 0x000000080f007224 */ /* 0x082fe400078e02ff */
[----:B------:R-:W-:-:S04]  /*2440*/  IMAD.WIDE.U32 R4, R14, R8, R4 ;  /* 0x000000080e047225 */ /* 0x000fc800078e0004 */
[----:B------:R-:W-:Y:S01]  /*2450*/  IMAD R7, R14, R9, R0 ;  /* 0x000000090e077224 */ /* 0x000fe200078e0200 */
[----:B------:R-:W-:-:S04]  /*2460*/  IADD3 R4, P0, R4, UR4, RZ ;  /* 0x0000000404047c10 */ /* 0x000fc8000ff1e0ff */
[----:B------:R-:W-:Y:S02]  /*2470*/  IADD3.X R5, R5, UR5, R7, P0, !PT ;  /* 0x0000000505057c10 */ /* 0x000fe400087fe407 */
[----:B-----5:R-:W-:Y:S02]  /*2480*/  ISETP.NE.AND P0, PT, R90, RZ, PT ;  /* 0x000000ff5a00720c */ /* 0x020fe40003f05270 */
[----:B------:R-:W-:-:S04]  /*2490*/  LEA R6, P1, R8, R4, 0x3 ;  /* 0x0000000408067211 */ /* 0x000fc800078218ff */
[----:B------:R-:W-:-:S07]  /*24a0*/  LEA.HI.X R7, R8, R5, R9, 0x3, P1 ;  /* 0x0000000508077211 */ /* 0x000fce00008f1c09 */
[----:B------:R-:W-:Y:S05]  /*24b0*/  @!P0 BRA `(.L_x_38) ;  /* 0x0000002400608947 */ /* 0x000fea0003800000 */
[----:B------:R-:W0:Y:S01]  /*24c0*/  LDC.64 R104, c[0x0][0x5b0] ;  /* 0x00016c00ff687b82 */ /* 0x000e220000000a00 */
[----:B------:R-:W-:Y:S01]  /*24d0*/  ULDC.64 UR4, c[0x0][0x5b8] ;  /* 0x00016e0000047ab9 */ /* 0x000fe20000000a00 */
[----:B------:R-:W-:Y:S01]  /*24e0*/  ISETP.GE.AND P1, PT, R20, 0x1, PT ;  /* 0x000000011400780c */ /* 0x000fe20003f26270 */
[C---:B------:R-:W-:Y:S01]  /*24f0*/  IMAD.WIDE.U32 R8, R18.reuse, UR4, R94 ;  /* 0x0000000412087c25 */ /* 0x040fe2000f8e005e */
[----:B------:R-:W-:Y:S02]  /*2500*/  BSSY B1, `(.L_x_39) ;  /* 0x000000e000017945 */ /* 0x000fe40003800000 */
[----:B------:R-:W-:Y:S01]  /*2510*/  ISETP.LT.OR P2, PT, R19, 0x1, !P1 ;  /* 0x000000011300780c */ /* 0x000fe20004f41670 */
[----:B------:R-:W-:Y:S01]  /*2520*/  IMAD R3, R11, UR4, RZ ;  /* 0x000000040b037c24 */ /* 0x000fe2000f8e02ff */
[----:B------:R-:W1:Y:S01]  /*2530*/  LDC.64 R106, c[0x0][0x5a8] ;  /* 0x00016a00ff6a7b82 */ /* 0x000e620000000a00 */
[----:B------:R-:W-:Y:S02]  /*2540*/  IADD3 R12, P0, R13, R8, RZ ;  /* 0x000000080d0c7210 */ /* 0x000fe40007f1e0ff */
[----:B------:R-:W-:-:S05]  /*2550*/  IMAD R3, R18, UR5, R3 ;  /* 0x0000000512037c24 */ /* 0x000fca000f8e0203 */
[----:B------:R-:W-:Y:S01]  /*2560*/  IADD3.X R13, R10, R9, R3, P0, !PT ;  /* 0x000000090a0d7210 */ /* 0x000fe200007fe403 */
[-C--:B0-----:R-:W-:Y:S02]  /*2570*/  IMAD R0, R15, R104.reuse, RZ ;  /* 0x000000680f007224 */ /* 0x081fe400078e02ff */
[----:B------:R-:W-:-:S04]  /*2580*/  IMAD.WIDE.U32 R8, R14, R104, R12 ;  /* 0x000000680e087225 */ /* 0x000fc800078e000c */
[----:B------:R-:W-:Y:S01]  /*2590*/  IMAD R21, R14, R105, R0 ;  /* 0x000000690e157224 */ /* 0x000fe200078e0200 */
[----:B-1----:R-:W-:-:S04]  /*25a0*/  IADD3 R8, P0, R8, R106, RZ ;  /* 0x0000006a08087210 */ /* 0x002fc80007f1e0ff */
[----:B------:R-:W-:Y:S01]  /*25b0*/  IADD3.X R9, R107, R9, R21, P0, !PT ;  /* 0x000000096b097210 */ /* 0x000fe200007fe415 */
[----:B------:R-:W-:Y:S08]  /*25c0*/  @P2 BRA `(.L_x_40) ;  /* 0x0000000000042947 */ /* 0x000ff00003800000 */
[----:B------:R0:W5:Y:S02]  /*25d0*/  LDG.E.U8 R101, desc[UR36][R8.64] ;  /* 0x0000002408657981 */ /* 0x000164000c1e1100 */
.L_x_40:
[----:B------:R-:W-:Y:S05]  /*25e0*/  BSYNC B1 ;  /* 0x0000000000017941 */ /* 0x000fea0003800000 */
.L_x_39:
[----:B-----5:R-:W-:Y:S01]  /*25f0*/  LOP3.LUT R0, R101, 0xffff, RZ, 0xc0, !PT ;  /* 0x0000ffff65007812 */ /* 0x020fe200078ec0ff */
[C---:B------:R-:W-:Y:S01]  /*2600*/  IMAD.SHL.U32 R10, R104.reuse, 0x8, RZ ;  /* 0x00000008680a7824 */ /* 0x040fe200078e00ff */
[----:B------:R-:W-:Y:S01]  /*2610*/  SHF.L.U64.HI R11, R104, 0x3, R105 ;  /* 0x00000003680b7819 */ /* 0x000fe20000010269 */
[----:B------:R-:W-:Y:S01]  /*2620*/  BSSY B1, `(.L_x_41) ;  /* 0x000000e000017945 */ /* 0x000fe20003800000 */
[----:B------:R-:W-:Y:S02]  /*2630*/  PRMT R3, R0, 0x8880, RZ ;  /* 0x0000888000037816 */ /* 0x000fe400000000ff */
[----:B------:R-:W-:Y:S01]  /*2640*/  ISETP.GE.AND P0, PT, R20, 0x9, PT ;  /* 0x000000091400780c */ /* 0x000fe20003f06270 */
[----:B------:R-:W-:-:S04]  /*2650*/  IMAD.WIDE.U32 R10, R14, R104, R10 ;  /* 0x000000680e0a7225 */ /* 0x000fc800078e000a */
[----:B------:R-:W-:Y:S01]  /*2660*/  IMAD R0, R3, R90, RZ ;  /* 0x0000005a03007224 */ /* 0x000fe200078e02ff */
[----:B------:R-:W-:Y:S01]  /*2670*/  IADD3 R10, P3, P4, R12, R106, R10 ;  /* 0x0000006a0c0a7210 */ /* 0x000fe20007c7e00a */
[----:B------:R-:W-:Y:S02]  /*2680*/  IMAD.IADD R14, R21, 0x1, R11 ;  /* 0x00000001150e7824 */ /* 0x000fe400078e020b */
[----:B------:R-:W-:-:S05]  /*2690*/  @!P2 IMAD R3, R24, R89, R0 ;  /* 0x000000591803a224 */ /* 0x000fca00078e0200 */
[----:B------:R1:W-:Y:S01]  /*26a0*/  @!P2 STG.E.U8 desc[UR36][R4.64], R3 ;  /* 0x000000030400a986 */ /* 0x0003e2000c101124 */
[----:B------:R-:W-:-:S13]  /*26b0*/  ISETP.LT.OR P2, PT, R19, 0x2, !P1 ;  /* 0x000000021300780c */ /* 0x000fda0004f41670 */
[----:B-1----:R-:W-:Y:S05]  /*26c0*/  @P2 BRA `(.L_x_42) ;  /* 0x00000000000c2947 */ /* 0x002fea0003800000 */
[----:B------:R-:W2:Y:S02]  /*26d0*/  LDG.E.U8 R101, desc[UR36][R8.64+0x1] ;  /* 0x0000012408657981 */ /* 0x000ea4000c1e1100 */
[----:B--2---:R-:W-:-:S05]  /*26e0*/  PRMT R3, R101, 0x8880, RZ ;  /* 0x0000888065037816 */ /* 0x004fca00000000ff */
[----:B------:R-:W-:-:S07]  /*26f0*/  IMAD R0, R3, R90, RZ ;  /* 0x0000005a03007224 */ /* 0x000fce00078e02ff */
.L_x_42:
[----:B------:R-:W-:Y:S05]  /*2700*/  BSYNC B1 ;  /* 0x0000000000017941 */ /* 0x000fea0003800000 */
.L_x_41:
[----:B------:R-:W-:Y:S01]  /*2710*/  IADD3.X R11, R13, R107, R14, P3, P4 ;  /* 0x0000006b0d0b7210 */ /* 0x000fe20001fe840e */
[----:B------:R-:W-:Y:S01]  /*2720*/  @!P2 IMAD R25, R25, R89, R0 ;  /* 0x000000591919a224 */ /* 0x000fe200078e0200 */
[C---:B------:R-:W-:Y:S01]  /*2730*/  ISETP.LT.OR P3, PT, R19.reuse, 0x1, !P0 ;  /* 0x000000011300780c */ /* 0x040fe20004761670 */
[----:B------:R-:W-:Y:S01]  /*2740*/  BSSY B1, `(.L_x_43) ;  /* 0x0000008000017945 */ /* 0x000fe20003800000 */
[C---:B------:R-:W-:Y:S02]  /*2750*/  ISETP.LT.OR P4, PT, R19.reuse, 0x9, !P1 ;  /* 0x000000091300780c */ /* 0x040fe40004f81670 */
[----:B------:R1:W-:Y:S01]  /*2760*/  @!P2 STG.E.U8 desc[UR36][R4.64+0x1], R25 ;  /* 0x000001190400a986 */ /* 0x0003e2000c101124 */
[----:B------:R-:W-:-:S08]  /*2770*/  ISETP.LT.OR P2, PT, R19, 0x2, !P0 ;  /* 0x000000021300780c */ /* 0x000fd00004741670 */
[----:B------:R-:W-:Y:S05]  /*2780*/  @P3 BRA `(.L_x_44) ;  /* 0x00000000000c3947 */ /* 0x000fea0003800000 */
[----:B------:R-:W2:Y:S02]  /*2790*/  LDG.E.U8 R101, desc[UR36][R10.64] ;  /* 0x000000240a657981 */ /* 0x000ea4000c1e1100 */
[----:B--2---:R-:W-:-:S05]  /*27a0*/  PRMT R3, R101, 0x8880, RZ ;  /* 0x0000888065037816 */ /* 0x004fca00000000ff */
[----:B------:R-:W-:-:S07]  /*27b0*/  IMAD R0, R3, R90, RZ ;  /* 0x0000005a03007224 */ /* 0x000fce00078e02ff */
.L_x_44:
[----:B------:R-:W-:Y:S05]  /*27c0*/  BSYNC B1 ;  /* 0x0000000000017941 */ /* 0x000fea0003800000 */
.L_x_43:
[----:B------:R-:W-:Y:S01]  /*27d0*/  @!P3 IMAD R3, R26, R89, R0 ;  /* 0x000000591a03b224 */ /* 0x000fe200078e0200 */
[----:B------:R-:W-:Y:S04]  /*27e0*/  BSSY B1, `(.L_x_45) ;  /* 0x0000006000017945 */ /* 0x000fe80003800000 */
[----:B------:R2:W-:Y:S01]  /*27f0*/  @!P3 STG.E.U8 desc[UR36][R6.64], R3 ;  /* 0x000000030600b986 */ /* 0x0005e2000c101124 */
[----:B------:R-:W-:Y:S05]  /*2800*/  @P2 BRA `(.L_x_46) ;  /* 0x00000000000c2947 */ /* 0x000fea0003800000 */
[----:B------:R-:W2:Y:S02]  /*2810*/  LDG.E.U8 R101, desc[UR36][R10.64+0x1] ;  /* 0x000001240a657981 */ /* 0x000ea4000c1e1100 */
[----:B--2---:R-:W-:-:S05]  /*2820*/  PRMT R3, R101, 0x8880, RZ ;  /* 0x0000888065037816 */ /* 0x004fca00000000ff */
[----:B------:R-:W-:-:S07]  /*2830*/  IMAD R0, R3, R90, RZ ;  /* 0x0000005a03007224 */ /* 0x000fce00078e02ff */
.L_x_46:
[----:B------:R-:W-:Y:S05]  /*2840*/  BSYNC B1 ;  /* 0x0000000000017941 */ /* 0x000fea0003800000 */
.L_x_45:
[----:B------:R-:W-:Y:S01]  /*2850*/  @!P2 IMAD R27, R27, R89, R0 ;  /* 0x000000591b1ba224 */ /* 0x000fe200078e0200 */
[----:B------:R-:W-:Y:S04]  /*2860*/  BSSY B1, `(.L_x_47) ;  /* 0x0000006000017945 */ /* 0x000fe80003800000 */
[----:B------:R3:W-:Y:S01]  /*2870*/  @!P2 STG.E.U8 desc[UR36][R6.64+0x1], R27 ;  /* 0x0000011b0600a986 */ /* 0x0007e2000c101124 */
[----:B------:R-:W-:Y:S05]  /*2880*/  @P4 BRA `(.L_x_48) ;  /* 0x00000000000c4947 */ /* 0x000fea0003800000 */
[----:B------:R-:W2:Y:S02]  /*2890*/  LDG.E.U8 R101, desc[UR36][R8.64+0x8] ;  /* 0x0000082408657981 */ /* 0x000ea4000c1e1100 */
[----:B--2---:R-:W-:-:S05]  /*28a0*/  PRMT R3, R101, 0x8880, RZ ;  /* 0x0000888065037816 */ /* 0x004fca00000000ff */
[----:B------:R-:W-:-:S07]  /*28b0*/  IMAD R0, R3, R90, RZ ;  /* 0x0000005a03007224 */ /* 0x000fce00078e02ff */
.L_x_48:
[----:B------:R-:W-:Y:S05]  /*28c0*/  BSYNC B1 ;  /* 0x0000000000017941 */ /* 0x000fea0003800000 */
.L_x_47:
[C---:B------:R-:W-:Y:S01]  /*28d0*/  ISETP.LT.OR P2, PT, R19.reuse, 0xa, !P1 ;  /* 0x0000000a1300780c */ /* 0x040fe20004f41670 */
[----:B--2---:R-:W-:Y:S01]  /*28e0*/  @!P4 IMAD R3, R28, R89, R0 ;  /* 0x000000591c03c224 */ /* 0x004fe200078e0200 */
[----:B------:R-:W-:Y:S01]  /*28f0*/  BSSY B1, `(.L_x_49) ;  /* 0x0000008000017945 */ /* 0x000fe20003800000 */
[----:B------:R-:W-:-:S03]  /*2900*/  ISETP.LT.OR P3, PT, R19, 0x9, !P0 ;  /* 0x000000091300780c */ /* 0x000fc60004761670 */
[----:B------:R2:W-:Y:S01]  /*2910*/  @!P4 STG.E.U8 desc[UR36][R4.64+0x8], R3 ;  /* 0x000008030400c986 */ /* 0x0005e2000c101124 */
[----:B------:R-:W-:-:S06]  /*2920*/  ISETP.LT.OR P4, PT, R19, 0xa, !P0 ;  /* 0x0000000a1300780c */ /* 0x000fcc0004781670 */
[----:B------:R-:W-:Y:S07]  /*2930*/  @P2 BRA `(.L_x_50) ;  /* 0x00000000000c2947 */ /* 0x000fee0003800000 */
[----:B------:R-:W2:Y:S02]  /*2940*/  LDG.E.U8 R101, desc[UR36][R8.64+0x9] ;  /* 0x0000092408657981 */ /* 0x000ea4000c1e1100 */
[----:B--2---:R-:W-:-:S05]  /*2950*/  PRMT R3, R101, 0x8880, RZ ;  /* 0x0000888065037816 */ /* 0x004fca00000000ff */
[----:B------:R-:W-:-:S07]  /*2960*/  IMAD R0, R3, R90, RZ ;  /* 0x0000005a03007224 */ /* 0x000fce00078e02ff */
.L_x_50:
[----:B------:R-:W-:Y:S05]  /*2970*/  BSYNC B1 ;  /* 0x0000000000017941 */ /* 0x000fea0003800000 */
.L_x_49:
[----:B------:R-:W-:Y:S01]  /*2980*/  @!P2 IMAD R29, R29, R89, R0 ;  /* 0x000000591d1da224 */ /* 0x000fe200078e0200 */
[----:B------:R-:W-:Y:S04]  /*2990*/  BSSY B1, `(.L_x_51) ;  /* 0x0000006000017945 */ /* 0x000fe80003800000 */
[----:B------:R4:W-:Y:S01]  /*29a0*/  @!P2 STG.E.U8 desc[UR36][R4.64+0x9], R29 ;  /* 0x0000091d0400a986 */ /* 0x0009e2000c101124 */
[----:B------:R-:W-:Y:S05]  /*29b0*/  @P3 BRA `(.L_x_52) ;  /* 0x00000000000c3947 */ /* 0x000fea0003800000 */
[----:B------:R-:W2:Y:S02]  /*29c0*/  LDG.E.U8 R101, desc[UR36][R10.64+0x8] ;  /* 0x000008240a657981 */ /* 0x000ea4000c1e1100 */
[----:B--2---:R-:W-:-:S05]  /*29d0*/  PRMT R3, R101, 0x8880, RZ ;  /* 0x0000888065037816 */ /* 0x004fca00000000ff */
[----:B------:R-:W-:-:S07]  /*29e0*/  IMAD R0, R3, R90, RZ ;  /* 0x0000005a03007224 */ /* 0x000fce00078e02ff */
.L_x_52:
[----:B------:R-:W-:Y:S05]  /*29f0*/  BSYNC B1 ;  /* 0x0000000000017941 */ /* 0x000fea0003800000 */
.L_x_51:
[----:B--2---:R-:W-:Y:S01]  /*2a00*/  @!P3 IMAD R3, R30, R89, R0 ;  /* 0x000000591e03b224 */ /* 0x004fe200078e0200 */
[----:B------:R-:W-:Y:S04]  /*2a10*/  BSSY B1, `(.L_x_53) ;  /* 0x0000006000017945 */ /* 0x000fe80003800000 */
[----:B------:R2:W-:Y:S01]  /*2a20*/  @!P3 STG.E.U8 desc[UR36][R6.64+0x8], R3 ;  /* 0x000008030600b986 */ /* 0x0005e2000c101124 */
[----:B------:R-:W-:Y:S05]  /*2a30*/  @P4 BRA `(.L_x_54) ;  /* 0x00000000000c4947 */ /* 0x000fea0003800000 */
[----:B------:R-:W2:Y:S02]  /*2a40*/  LDG.E.U8 R101, desc[UR36][R10.64+0x9] ;  /* 0x000009240a657981 */ /* 0x000ea4000c1e1100 */
[----:B--2---:R-:W-:-:S05]  /*2a50*/  PRMT R3, R101, 0x8880, RZ ;  /* 0x0000888065037816 */ /* 0x004fca00000000ff */
[----:B------:R-:W-:-:S07]  /*2a60*/  IMAD R0, R3, R90, RZ ;  /* 0x0000005a03007224 */ /* 0x000fce00078e02ff */
.L_x_54:
[----:B------:R-:W-:Y:S05]  /*2a70*/  BSYNC B1 ;  /* 0x0000000000017941 */ /* 0x000fea0003800000 */
.L_x_53:
[----:B------:R-:W-:Y:S01]  /*2a80*/  ISETP.LT.OR P2, PT, R19, 0x11, !P1 ;  /* 0x000000111300780c */ /* 0x000fe20004f41670 */
[----:B------:R-:W-:Y:S01]  /*2a90*/  @!P4 IMAD R31, R31, R89, R0 ;  /* 0x000000591f1fc224 */ /* 0x000fe200078e0200 */
        /* <DEDUP_REMOVED lines=8> */
.L_x_56:
[----:B------:R-:W-:Y:S05]  /*2b20*/  BSYNC B1 ;  /* 0x0000000000017941 */ /* 0x000fea0003800000 */
.L_x_55:
[----:B--2---:R-:W-:Y:S01]  /*2b30*/  @!P2 IMAD R3, R32, R89, R0 ;  /* 0x000000592003a224 */ /* 0x004fe200078e0200 */
[----:B------:R-:W-:Y:S04]  /*2b40*/  BSSY B1, `(.L_x_57) ;  /* 0x0000006000017945 */ /* 0x000fe80003800000 */
[----:B------:R2:W-:Y:S01]  /*2b50*/  @!P2 STG.E.U8 desc[UR36][R4.64+0x10], R3 ;  /* 0x000010030400a986 */ /* 0x0005e2000c101124 */
[----:B------:R-:W-:Y:S05]  /*2b60*/  @P3 BRA `(.L_x_58) ;  /* 0x00000000000c3947 */ /* 0x000fea0003800000 */
[----:B------:R-:W2:Y:S02]  /*2b70*/  LDG.E.U8 R101, desc[UR36][R8.64+0x11] ;  /* 0x0000112408657981 */ /* 0x000ea4000c1e1100 */
[----:B--2---:R-:W-:-:S05]  /*2b80*/  PRMT R3, R101, 0x8880, RZ ;  /* 0x0000888065037816 */ /* 0x004fca00000000ff */
[----:B------:R-:W-:-:S07]  /*2b90*/  IMAD R0, R3, R90, RZ ;  /* 0x0000005a03007224 */ /* 0x000fce00078e02ff */
.L_x_58:
[----:B------:R-:W-:Y:S05]  /*2ba0*/  BSYNC B1 ;  /* 0x0000000000017941 */ /* 0x000fea0003800000 */
.L_x_57:
[----:B------:R-:W-:Y:S01]  /*2bb0*/  @!P3 IMAD R33, R33, R89, R0 ;  /* 0x000000592121b224 */ /* 0x000fe200078e0200 */
[----:B------:R-:W-:Y:S04]  /*2bc0*/  BSSY B1, `(.L_x_59) ;  /* 0x0000006000017945 */ /* 0x000fe80003800000 */
[----:B------:R0:W-:Y:S01]  /*2bd0*/  @!P3 STG.E.U8 desc[UR36][R4.64+0x11], R33 ;  /* 0x000011210400b986 */ /* 0x0001e2000c101124 */
[----:B------:R-:W-:Y:S05]  /*2be0*/  @P4 BRA `(.L_x_60) ;  /* 0x00000000000c4947 */ /* 0x000fea0003800000 */
[----:B------:R-:W2:Y:S02]  /*2bf0*/  LDG.E.U8 R101, desc[UR36][R10.64+0x10] ;  /* 0x000010240a657981 */ /* 0x000ea4000c1e1100 */
[----:B--2---:R-:W-:-:S05]  /*2c00*/  PRMT R3, R101, 0x8880, RZ ;  /* 0x0000888065037816 */ /* 0x004fca00000000ff */
[----:B------:R-:W-:-:S07]  /*2c10*/  IMAD R0, R3, R90, RZ ;  /* 0x0000005a03007224 */ /* 0x000fce00078e02ff */
.L_x_60:
[----:B------:R-:W-:Y:S05]  /*2c20*/  BSYNC B1 ;  /* 0x0000000000017941 */ /* 0x000fea0003800000 */
.L_x_59:
        /* <DEDUP_REMOVED lines=10> */
.L_x_62:
[----:B------:R-:W-:Y:S05]  /*2cd0*/  BSYNC B1 ;  /* 0x0000000000017941 */ /* 0x000fea0003800000 */
.L_x_61:
[----:B------:R-:W-:Y:S01]  /*2ce0*/  @!P2 IMAD R35, R35, R89, R0 ;  /* 0x000000592323a224 */ /* 0x000fe200078e0200 */
[----:B------:R-:W-:Y:S04]  /*2cf0*/  BSSY B1, `(.L_x_63) ;  /* 0x0000006000017945 */ /* 0x000fe80003800000 */
[----:B------:R0:W-:Y:S01]  /*2d00*/  @!P2 STG.E.U8 desc[UR36][R6.64+0x11], R35 ;  /* 0x000011230600a986 */ /* 0x0001e2000c101124 */
[----:B------:R-:W-:Y:S05]  /*2d10*/  @P3 BRA `(.L_x_64) ;  /* 0x00000000000c3947 */ /* 0x000fea0003800000 */
[----:B------:R-:W2:Y:S02]  /*2d20*/  LDG.E.U8 R101, desc[UR36][R8.64+0x18] ;  /* 0x0000182408657981 */ /* 0x000ea4000c1e1100 */
[----:B--2---:R-:W-:-:S05]  /*2d30*/  PRMT R3, R101, 0x8880, RZ ;  /* 0x0000888065037816 */ /* 0x004fca00000000ff */
[----:B------:R-:W-:-:S07]  /*2d40*/  IMAD R0, R3, R90, RZ ;  /* 0x0000005a03007224 */ /* 0x000fce00078e02ff */
.L_x_64:
[----:B------:R-:W-:Y:S05]  /*2d50*/  BSYNC B1 ;  /* 0x0000000000017941 */ /* 0x000fea0003800000 */
.L_x_63:
[----:B--2---:R-:W-:Y:S01]  /*2d60*/  @!P3 IMAD R3, R36, R89, R0 ;  /* 0x000000592403b224 */ /* 0x004fe200078e0200 */
[----:B------:R-:W-:Y:S04]  /*2d70*/  BSSY B1, `(.L_x_65) ;  /* 0x0000006000017945 */ /* 0x000fe80003800000 */
[----:B------:R2:W-:Y:S01]  /*2d80*/  @!P3 STG.E.U8 desc[UR36][R4.64+0x18], R3 ;  /* 0x000018030400b986 */ /* 0x0005e2000c101124 */
[----:B------:R-:W-:Y:S05]  /*2d90*/  @P4 BRA `(.L_x_66) ;  /* 0x00000000000c4947 */ /* 0x000fea0003800000 */
[----:B------:R-:W2:Y:S02]  /*2da0*/  LDG.E.U8 R101, desc[UR36][R8.64+0x19] ;  /* 0x0000192408657981 */ /* 0x000ea4000c1e1100 */
[----:B--2---:R-:W-:-:S05]  /*2db0*/  PRMT R3, R101, 0x8880, RZ ;  /* 0x0000888065037816 */ /* 0x004fca00000000ff */
[----:B------:R-:W-:-:S07]  /*2dc0*/  IMAD R0, R3, R90, RZ ;  /* 0x0000005a03007224 */ /* 0x000fce00078e02ff */
.L_x_66:
[----:B------:R-:W-:Y:S05]  /*2dd0*/  BSYNC B1 ;  /* 0x0000000000017941 */ /* 0x000fea0003800000 */
.L_x_65:
        /* <DEDUP_REMOVED lines=10> */
.L_x_68:
[----:B------:R-:W-:Y:S05]  /*2e80*/  BSYNC B1 ;  /* 0x0000000000017941 */ /* 0x000fea0003800000 */
.L_x_67:
[----:B--2---:R-:W-:Y:S01]  /*2e90*/  @!P2 IMAD R3, R38, R89, R0 ;  /* 0x000000592603a224 */ /* 0x004fe200078e0200 */
[----:B------:R-:W-:Y:S04]  /*2ea0*/  BSSY B1, `(.L_x_69) ;  /* 0x0000006000017945 */ /* 0x000fe80003800000 */
[----:B------:R2:W-:Y:S01]  /*2eb0*/  @!P2 STG.E.U8 desc[UR36][R6.64+0x18], R3 ;  /* 0x000018030600a986 */ /* 0x0005e2000c101124 */
[----:B------:R-:W-:Y:S05]  /*2ec0*/  @P3 BRA `(.L_x_70) ;  /* 0x00000000000c3947 */ /* 0x000fea0003800000 */
[----:B------:R-:W2:Y:S02]  /*2ed0*/  LDG.E.U8 R101, desc[UR36][R10.64+0x19] ;  /* 0x000019240a657981 */ /* 0x000ea4000c1e1100 */
[----:B--2---:R-:W-:-:S05]  /*2ee0*/  PRMT R3, R101, 0x8880, RZ ;  /* 0x0000888065037816 */ /* 0x004fca00000000ff */
[----:B------:R-:W-:-:S07]  /*2ef0*/  IMAD R0, R3, R90, RZ ;  /* 0x0000005a03007224 */ /* 0x000fce00078e02ff */
.L_x_70:
[----:B------:R-:W-:Y:S05]  /*2f00*/  BSYNC B1 ;  /* 0x0000000000017941 */ /* 0x000fea0003800000 */
.L_x_69:
[----:B------:R-:W-:Y:S01]  /*2f10*/  @!P3 IMAD R39, R39, R89, R0 ;  /* 0x000000592727b224 */ /* 0x000fe200078e0200 */
[----:B------:R-:W-:Y:S04]  /*2f20*/  BSSY B1, `(.L_x_71) ;  /* 0x0000006000017945 */ /* 0x000fe80003800000 */
[----:B------:R0:W-:Y:S01]  /*2f30*/  @!P3 STG.E.U8 desc[UR36][R6.64+0x19], R39 ;  /* 0x000019270600b986 */ /* 0x0001e2000c101124 */
[----:B------:R-:W-:Y:S05]  /*2f40*/  @P4 BRA `(.L_x_72) ;  /* 0x00000000000c4947 */ /* 0x000fea0003800000 */
[----:B------:R-:W2:Y:S02]  /*2f50*/  LDG.E.U8 R101, desc[UR36][R8.64+0x20] ;  /* 0x0000202408657981 */ /* 0x000ea4000c1e1100 */
[----:B--2---:R-:W-:-:S05]  /*2f60*/  PRMT R3, R101, 0x8880, RZ ;  /* 0x0000888065037816 */ /* 0x004fca00000000ff */
[----:B------:R-:W-:-:S07]  /*2f70*/  IMAD R0, R3, R90, RZ ;  /* 0x0000005a03007224 */ /* 0x000fce00078e02ff */
.L_x_72:
[----:B------:R-:W-:Y:S05]  /*2f80*/  BSYNC B1 ;  /* 0x0000000000017941 */ /* 0x000fea0003800000 */
.L_x_71:
        /* <DEDUP_REMOVED lines=10> */
.L_x_74:
[----:B------:R-:W-:Y:S05]  /*3030*/  BSYNC B1 ;  /* 0x0000000000017941 */ /* 0x000fea0003800000 */
.L_x_73:
[----:B------:R-:W-:Y:S01]  /*3040*/  @!P2 IMAD R41, R41, R89, R0 ;  /* 0x000000592929a224 */ /* 0x000fe200078e0200 */
[----:B------:R-:W-:Y:S04]  /*3050*/  BSSY B1, `(.L_x_75) ;  /* 0x0000006000017945 */ /* 0x000fe80003800000 */
[----:B------:R0:W-:Y:S01]  /*3060*/  @!P2 STG.E.U8 desc[UR36][R4.64+0x21], R41 ;  /* 0x000021290400a986 */ /* 0x0001e2000c101124 */
[----:B------:R-:W-:Y:S05]  /*3070*/  @P3 BRA `(.L_x_76) ;  /* 0x00000000000c3947 */ /* 0x000fea0003800000 */
[----:B------:R-:W2:Y:S02]  /*3080*/  LDG.E.U8 R101, desc[UR36][R10.64+0x20] ;  /* 0x000020240a657981 */ /* 0x000ea4000c1e1100 */
[----:B--2---:R-:W-:-:S05]  /*3090*/  PRMT R3, R101, 0x8880, RZ ;  /* 0x0000888065037816 */ /* 0x004fca00000000ff */
[----:B------:R-:W-:-:S07]  /*30a0*/  IMAD R0, R3, R90, RZ ;  /* 0x0000005a03007224 */ /* 0x000fce00078e02ff */
.L_x_76:
[----:B------:R-:W-:Y:S05]  /*30b0*/  BSYNC B1 ;  /* 0x0000000000017941 */ /* 0x000fea0003800000 */
.L_x_75:
[----:B--2---:R-:W-:Y:S01]  /*30c0*/  @!P3 IMAD R3, R42, R89, R0 ;  /* 0x000000592a03b224 */ /* 0x004fe200078e0200 */
[----:B------:R-:W-:Y:S04]  /*30d0*/  BSSY B1, `(.L_x_77) ;  /* 0x0000006000017945 */ /* 0x000fe80003800000 */
[----:B------:R2:W-:Y:S01]  /*30e0*/  @!P3 STG.E.U8 desc[UR36][R6.64+0x20], R3 ;  /* 0x000020030600b986 */ /* 0x0005e2000c101124 */
[----:B------:R-:W-:Y:S05]  /*30f0*/  @P4 BRA `(.L_x_78) ;  /* 0x00000000000c4947 */ /* 0x000fea0003800000 */
[----:B------:R-:W2:Y:S02]  /*3100*/  LDG.E.U8 R101, desc[UR36][R10.64+0x21] ;  /* 0x000021240a657981 */ /* 0x000ea4000c1e1100 */
[----:B--2---:R-:W-:-:S05]  /*3110*/  PRMT R3, R101, 0x8880, RZ ;  /* 0x0000888065037816 */ /* 0x004fca00000000ff */
[----:B------:R-:W-:-:S07]  /*3120*/  IMAD R0, R3, R90, RZ ;  /* 0x0000005a03007224 */ /* 0x000fce00078e02ff */
.L_x_78:
[----:B------:R-:W-:Y:S05]  /*3130*/  BSYNC B1 ;  /* 0x0000000000017941 */ /* 0x000fea0003800000 */
.L_x_77:
        /* <DEDUP_REMOVED lines=10> */
.L_x_80:
[----:B------:R-:W-:Y:S05]  /*31e0*/  BSYNC B1 ;  /* 0x0000000000017941 */ /* 0x000fea0003800000 */
.L_x_79:
[----:B--2---:R-:W-:Y:S01]  /*31f0*/  @!P2 IMAD R3, R44, R89, R0 ;  /* 0x000000592c03a224 */ /* 0x004fe200078e0200 */
[----:B------:R-:W-:Y:S04]  /*3200*/  BSSY B1, `(.L_x_81) ;  /* 0x0000006000017945 */ /* 0x000fe80003800000 */
[----:B------:R2:W-:Y:S01]  /*3210*/  @!P2 STG.E.U8 desc[UR36][R4.64+0x28], R3 ;  /* 0x000028030400a986 */ /* 0x0005e2000c101124 */
[----:B------:R-:W-:Y:S05]  /*3220*/  @P3 BRA `(.L_x_82) ;  /* 0x00000000000c3947 */ /* 0x000fea0003800000 */
[----:B------:R-:W2:Y:S02]  /*3230*/  LDG.E.U8 R101, desc[UR36][R8.64+0x29] ;  /* 0x0000292408657981 */ /* 0x000ea4000c1e1100 */
[----:B--2---:R-:W-:-:S05]  /*3240*/  PRMT R3, R101, 0x8880, RZ ;  /* 0x0000888065037816 */ /* 0x004fca00000000ff */
[----:B------:R-:W-:-:S07]  /*3250*/  IMAD R0, R3, R90, RZ ;  /* 0x0000005a03007224 */ /* 0x000fce00078e02ff */
.L_x_82:
[----:B------:R-:W-:Y:S05]  /*3260*/  BSYNC B1 ;  /* 0x0000000000017941 */ /* 0x000fea0003800000 */
.L_x_81:
[----:B------:R-:W-:Y:S01]  /*3270*/  @!P3 IMAD R45, R45, R89, R0 ;  /* 0x000000592d2db224 */ /* 0x000fe200078e0200 */
[----:B------:R-:W-:Y:S04]  /*3280*/  BSSY B1, `(.L_x_83) ;  /* 0x0000006000017945 */ /* 0x000fe80003800000 */
[----:B------:R0:W-:Y:S01]  /*3290*/  @!P3 STG.E.U8 desc[UR36][R4.64+0x29], R45 ;  /* 0x0000292d0400b986 */ /* 0x0001e2000c101124 */
[----:B------:R-:W-:Y:S05]  /*32a0*/  @P4 BRA `(.L_x_84) ;  /* 0x00000000000c4947 */ /* 0x000fea0003800000 */
[----:B------:R-:W2:Y:S02]  /*32b0*/  LDG.E.U8 R101, desc[UR36][R10.64+0x28] ;  /* 0x000028240a657981 */ /* 0x000ea4000c1e1100 */
[----:B--2---:R-:W-:-:S05]  /*32c0*/  PRMT R3, R101, 0x8880, RZ ;  /* 0x0000888065037816 */ /* 0x004fca00000000ff */
[----:B------:R-:W-:-:S07]  /*32d0*/  IMAD R0, R3, R90, RZ ;  /* 0x0000005a03007224 */ /* 0x000fce00078e02ff */
.L_x_84:
[----:B------:R-:W-:Y:S05]  /*32e0*/  BSYNC B1 ;  /* 0x0000000000017941 */ /* 0x000fea0003800000 */
.L_x_83:
        /* <DEDUP_REMOVED lines=10> */
.L_x_86:
[----:B------:R-:W-:Y:S05]  /*3390*/  BSYNC B1 ;  /* 0x0000000000017941 */ /* 0x000fea0003800000 */
.L_x_85:
[----:B------:R-:W-:Y:S01]  /*33a0*/  @!P2 IMAD R47, R47, R89, R0 ;  /* 0x000000592f2fa224 */ /* 0x000fe200078e0200 */
[----:B------:R-:W-:Y:S04]  /*33b0*/  BSSY B1, `(.L_x_87) ;  /* 0x0000006000017945 */ /* 0x000fe80003800000 */
[----:B------:R0:W-:Y:S01]  /*33c0*/  @!P2 STG.E.U8 desc[UR36][R6.64+0x29], R47 ;  /* 0x0000292f0600a986 */ /* 0x0001e2000c101124 */
[----:B------:R-:W-:Y:S05]  /*33d0*/  @P3 BRA `(.L_x_88) ;  /* 0x00000000000c3947 */ /* 0x000fea0003800000 */
[----:B------:R-:W2:Y:S02]  /*33e0*/  LDG.E.U8 R101, desc[UR36][R8.64+0x30] ;  /* 0x0000302408657981 */ /* 0x000ea4000c1e1100 */
[----:B--2---:R-:W-:-:S05]  /*33f0*/  PRMT R3, R101, 0x8880, RZ ;  /* 0x0000888065037816 */ /* 0x004fca00000000ff */
[----:B------:R-:W-:-:S07]  /*3400*/  IMAD R0, R3, R90, RZ ;  /* 0x0000005a03007224 */ /* 0x000fce00078e02ff */
.L_x_88:
[----:B------:R-:W-:Y:S05]  /*3410*/  BSYNC B1 ;  /* 0x0000000000017941 */ /* 0x000fea0003800000 */
.L_x_87:
[----:B--2---:R-:W-:Y:S01]  /*3420*/  @!P3 IMAD R3, R48, R89, R0 ;  /* 0x000000593003b224 */ /* 0x004fe200078e0200 */
[----:B------:R-:W-:Y:S04]  /*3430*/  BSSY B1, `(.L_x_89) ;  /* 0x0000006000017945 */ /* 0x000fe80003800000 */
[----:B------:R2:W-:Y:S01]  /*3440*/  @!P3 STG.E.U8 desc[UR36][R4.64+0x30], R3 ;  /* 0x000030030400b986 */ /* 0x0005e2000c101124 */
[----:B------:R-:W-:Y:S05]  /*3450*/  @P4 BRA `(.L_x_90) ;  /* 0x00000000000c4947 */ /* 0x000fea0003800000 */
[----:B------:R-:W2:Y:S02]  /*3460*/  LDG.E.U8 R101, desc[UR36][R8.64+0x31] ;  /* 0x0000312408657981 */ /* 0x000ea4000c1e1100 */
[----:B--2---:R-:W-:-:S05]  /*3470*/  PRMT R3, R101, 0x8880, RZ ;  /* 0x0000888065037816 */ /* 0x004fca00000000ff */
[----:B------:R-:W-:-:S07]  /*3480*/  IMAD R0, R3, R90, RZ ;  /* 0x0000005a03007224 */ /* 0x000fce00078e02ff */
.L_x_90:
[----:B------:R-:W-:Y:S05]  /*3490*/  BSYNC B1 ;  /* 0x0000000000017941 */ /* 0x000fea0003800000 */
.L_x_89:
        /* <DEDUP_REMOVED lines=10> */
.L_x_92:
[----:B------:R-:W-:Y:S05]  /*3540*/  BSYNC B1 ;  /* 0x0000000000017941 */ /* 0x000fea0003800000 */
.L_x_91:
[----:B--2---:R-:W-:Y:S01]  /*3550*/  @!P2 IMAD R3, R50, R89, R0 ;  /* 0x000000593203a224 */ /* 0x004fe200078e0200 */
[----:B------:R-:W-:Y:S04]  /*3560*/  BSSY B1, `(.L_x_93) ;  /* 0x0000006000017945 */ /* 0x000fe80003800000 */
[----:B------:R2:W-:Y:S01]  /*3570*/  @!P2 STG.E.U8 desc[UR36][R6.64+0x30], R3 ;  /* 0x000030030600a986 */ /* 0x0005e2000c101124 */
[----:B------:R-:W-:Y:S05]  /*3580*/  @P3 BRA `(.L_x_94) ;  /* 0x00000000000c3947 */ /* 0x000fea0003800000 */
[----:B------:R-:W2:Y:S02]  /*3590*/  LDG.E.U8 R101, desc[UR36][R10.64+0x31] ;  /* 0x000031240a657981 */ /* 0x000ea4000c1e1100 */
[----:B--2---:R-:W-:-:S05]  /*35a0*/  PRMT R3, R101, 0x8880, RZ ;  /* 0x0000888065037816 */ /* 0x004fca00000000ff */
[----:B------:R-:W-:-:S07]  /*35b0*/  IMAD R0, R3, R90, RZ ;  /* 0x0000005a03007224 */ /* 0x000fce00078e02ff */
.L_x_94:
[----:B------:R-:W-:Y:S05]  /*35c0*/  BSYNC B1 ;  /* 0x0000000000017941 */ /* 0x000fea0003800000 */
.L_x_93:
[----:B------:R-:W-:Y:S01]  /*35d0*/  @!P3 IMAD R51, R51, R89, R0 ;  /* 0x000000593333b224 */ /* 0x000fe200078e0200 */
[----:B------:R-:W-:Y:S04]  /*35e0*/  BSSY B1, `(.L_x_95) ;  /* 0x0000006000017945 */ /* 0x000fe80003800000 */
[----:B------:R0:W-:Y:S01]  /*35f0*/  @!P3 STG.E.U8 desc[UR36][R6.64+0x31], R51 ;  /* 0x000031330600b986 */ /* 0x0001e2000c101124 */
[----:B------:R-:W-:Y:S05]  /*3600*/  @P4 BRA `(.L_x_96) ;  /* 0x00000000000c4947 */ /* 0x000fea0003800000 */
[----:B------:R-:W2:Y:S02]  /*3610*/  LDG.E.U8 R101, desc[UR36][R8.64+0x38] ;  /* 0x0000382408657981 */ /* 0x000ea4000c1e1100 */
[----:B--2---:R-:W-:-:S05]  /*3620*/  PRMT R3, R101, 0x8880, RZ ;  /* 0x0000888065037816 */ /* 0x004fca00000000ff */
[----:B------:R-:W-:-:S07]  /*3630*/  IMAD R0, R3, R90, RZ ;  /* 0x0000005a03007224 */ /* 0x000fce00078e02ff */
.L_x_96:
[----:B------:R-:W-:Y:S05]  /*3640*/  BSYNC B1 ;  /* 0x0000000000017941 */ /* 0x000fea0003800000 */
.L_x_95:
        /* <DEDUP_REMOVED lines=10> */
.L_x_98:
[----:B------:R-:W-:Y:S05]  /*36f0*/  BSYNC B1 ;  /* 0x0000000000017941 */ /* 0x000fea0003800000 */
.L_x_97:
[----:B------:R-:W-:Y:S01]  /*3700*/  @!P2 IMAD R53, R53, R89, R0 ;  /* 0x000000593535a224 */ /* 0x000fe200078e0200 */
[----:B------:R-:W-:Y:S04]  /*3710*/  BSSY B1, `(.L_x_99) ;  /* 0x0000006000017945 */ /* 0x000fe80003800000 */
[----:B------:R0:W-:Y:S01]  /*3720*/  @!P2 STG.E.U8 desc[UR36][R4.64+0x39], R53 ;  /* 0x000039350400a986 */ /* 0x0001e2000c101124 */
[----:B------:R-:W-:Y:S05]  /*3730*/  @P3 BRA `(.L_x_100) ;  /* 0x00000000000c3947 */ /* 0x000fea0003800000 */
[----:B------:R-:W2:Y:S02]  /*3740*/  LDG.E.U8 R101, desc[UR36][R10.64+0x38] ;  /* 0x000038240a657981 */ /* 0x000ea4000c1e1100 */
[----:B--2---:R-:W-:-:S05]  /*3750*/  PRMT R3, R101, 0x8880, RZ ;  /* 0x0000888065037816 */ /* 0x004fca00000000ff */
[----:B------:R-:W-:-:S07]  /*3760*/  IMAD R0, R3, R90, RZ ;  /* 0x0000005a03007224 */ /* 0x000fce00078e02ff */
.L_x_100:
[----:B------:R-:W-:Y:S05]  /*3770*/  BSYNC B1 ;  /* 0x0000000000017941 */ /* 0x000fea0003800000 */
.L_x_99:
[----:B--2---:R-:W-:Y:S01]  /*3780*/  @!P3 IMAD R3, R54, R89, R0 ;  /* 0x000000593603b224 */ /* 0x004fe200078e0200 */
[----:B------:R-:W-:Y:S04]  /*3790*/  BSSY B1, `(.L_x_101) ;  /* 0x0000006000017945 */ /* 0x000fe80003800000 */
[----:B------:R2:W-:Y:S01]  /*37a0*/  @!P3 STG.E.U8 desc[UR36][R6.64+0x38], R3 ;  /* 0x000038030600b986 */ /* 0x0005e2000c101124 */
[----:B------:R-:W-:Y:S05]  /*37b0*/  @P4 BRA `(.L_x_102) ;  /* 0x00000000000c4947 */ /* 0x000fea0003800000 */
[----:B------:R-:W2:Y:S02]  /*37c0*/  LDG.E.U8 R101, desc[UR36][R10.64+0x39] ;  /* 0x000039240a657981 */ /* 0x000ea4000c1e1100 */
[----:B--2---:R-:W-:-:S05]  /*37d0*/  PRMT R3, R101, 0x8880, RZ ;  /* 0x0000888065037816 */ /* 0x004fca00000000ff */
[----:B------:R-:W-:-:S07]  /*37e0*/  IMAD R0, R3, R90, RZ ;  /* 0x0000005a03007224 */ /* 0x000fce00078e02ff */
.L_x_102:
[----:B------:R-:W-:Y:S05]  /*37f0*/  BSYNC B1 ;  /* 0x0000000000017941 */ /* 0x000fea0003800000 */
.L_x_101:
        /* <DEDUP_REMOVED lines=10> */
.L_x_104:
[----:B------:R-:W-:Y:S05]  /*38a0*/  BSYNC B1 ;  /* 0x0000000000017941 */ /* 0x000fea0003800000 */
.L_x_103:
[----:B--2---:R-:W-:Y:S01]  /*38b0*/  @!P2 IMAD R3, R56, R89, R0 ;  /* 0x000000593803a224 */ /* 0x004fe200078e0200 */
[----:B------:R-:W-:Y:S04]  /*38c0*/  BSSY B1, `(.L_x_105) ;  /* 0x0000006000017945 */ /* 0x000fe80003800000 */
[----:B------:R2:W-:Y:S01]  /*38d0*/  @!P2 STG.E.U8 desc[UR36][R4.64+0x40], R3 ;  /* 0x000040030400a986 */ /* 0x0005e2000c101124 */
[----:B------:R-:W-:Y:S05]  /*38e0*/  @P3 BRA `(.L_x_106) ;  /* 0x00000000000c3947 */ /* 0x000fea0003800000 */
[----:B------:R-:W2:Y:S02]  /*38f0*/  LDG.E.U8 R101, desc[UR36][R8.64+0x41] ;  /* 0x0000412408657981 */ /* 0x000ea4000c1e1100 */
[----:B--2---:R-:W-:-:S05]  /*3900*/  PRMT R3, R101, 0x8880, RZ ;  /* 0x0000888065037816 */ /* 0x004fca00000000ff */
[----:B------:R-:W-:-:S07]  /*3910*/  IMAD R0, R3, R90, RZ ;  /* 0x0000005a03007224 */ /* 0x000fce00078e02ff */
.L_x_106:
[----:B------:R-:W-:Y:S05]  /*3920*/  BSYNC B1 ;  /* 0x0000000000017941 */ /* 0x000fea0003800000 */
.L_x_105:
[----:B------:R-:W-:Y:S01]  /*3930*/  @!P3 IMAD R57, R57, R89, R0 ;  /* 0x000000593939b224 */ /* 0x000fe200078e0200 */
[----:B------:R-:W-:Y:S04]  /*3940*/  BSSY B1, `(.L_x_107) ;  /* 0x0000006000017945 */ /* 0x000fe80003800000 */
[----:B------:R0:W-:Y:S01]  /*3950*/  @!P3 STG.E.U8 desc[UR36][R4.64+0x41], R57 ;  /* 0x000041390400b986 */ /* 0x0001e2000c101124 */
[----:B------:R-:W-:Y:S05]  /*3960*/  @P4 BRA `(.L_x_108) ;  /* 0x00000000000c4947 */ /* 0x000fea0003800000 */
[----:B------:R-:W2:Y:S02]  /*3970*/  LDG.E.U8 R101, desc[UR36][R10.64+0x40] ;  /* 0x000040240a657981 */ /* 0x000ea4000c1e1100 */
[----:B--2---:R-:W-:-:S05]  /*3980*/  PRMT R3, R101, 0x8880, RZ ;  /* 0x0000888065037816 */ /* 0x004fca00000000ff */
[----:B------:R-:W-:-:S07]  /*3990*/  IMAD R0, R3, R90, RZ ;  /* 0x0000005a03007224 */ /* 0x000fce00078e02ff */
.L_x_108:
[----:B------:R-:W-:Y:S05]  /*39a0*/  BSYNC B1 ;  /* 0x0000000000017941 */ /* 0x000fea0003800000 */
.L_x_107:
        /* <DEDUP_REMOVED lines=10> */
.L_x_110:
[----:B------:R-:W-:Y:S05]  /*3a50*/  BSYNC B1 ;  /* 0x0000000000017941 */ /* 0x000fea0003800000 */
.L_x_109:
[----:B------:R-:W-:Y:S01]  /*3a60*/  @!P2 IMAD R59, R59, R89, R0 ;  /* 0x000000593b3ba224 */ /* 0x000fe200078e0200 */
[----:B------:R-:W-:Y:S04]  /*3a70*/  BSSY B1, `(.L_x_111) ;  /* 0x0000006000017945 */ /* 0x000fe80003800000 */
[----:B------:R0:W-:Y:S01]  /*3a80*/  @!P2 STG.E.U8 desc[UR36][R6.64+0x41], R59 ;  /* 0x0000413b0600a986 */ /* 0x0001e2000c101124 */
[----:B------:R-:W-:Y:S05]  /*3a90*/  @P3 BRA `(.L_x_112) ;  /* 0x00000000000c3947 */ /* 0x000fea0003800000 */
[----:B------:R-:W2:Y:S02]  /*3aa0*/  LDG.E.U8 R101, desc[UR36][R8.64+0x48] ;  /* 0x0000482408657981 */ /* 0x000ea4000c1e1100 */
[----:B--2---:R-:W-:-:S05]  /*3ab0*/  PRMT R3, R101, 0x8880, RZ ;  /* 0x0000888065037816 */ /* 0x004fca00000000ff */
[----:B------:R-:W-:-:S07]  /*3ac0*/  IMAD R0, R3, R90, RZ ;  /* 0x0000005a03007224 */ /* 0x000fce00078e02ff */
.L_x_112:
[----:B------:R-:W-:Y:S05]  /*3ad0*/  BSYNC B1 ;  /* 0x0000000000017941 */ /* 0x000fea0003800000 */
.L_x_111:
[----:B--2---:R-:W-:Y:S01]  /*3ae0*/  @!P3 IMAD R3, R60, R89, R0 ;  /* 0x000000593c03b224 */ /* 0x004fe200078e0200 */
[----:B------:R-:W-:Y:S04]  /*3af0*/  BSSY B1, `(.L_x_113) ;  /* 0x0000006000017945 */ /* 0x000fe80003800000 */
[----:B------:R2:W-:Y:S01]  /*3b00*/  @!P3 STG.E.U8 desc[UR36][R4.64+0x48], R3 ;  /* 0x000048030400b986 */ /* 0x0005e2000c101124 */
[----:B------:R-:W-:Y:S05]  /*3b10*/  @P4 BRA `(.L_x_114) ;  /* 0x00000000000c4947 */ /* 0x000fea0003800000 */
[----:B------:R-:W2:Y:S02]  /*3b20*/  LDG.E.U8 R101, desc[UR36][R8.64+0x49] ;  /* 0x0000492408657981 */ /* 0x000ea4000c1e1100 */
[----:B--2---:R-:W-:-:S05]  /*3b30*/  PRMT R3, R101, 0x8880, RZ ;  /* 0x0000888065037816 */ /* 0x004fca00000000ff */
[----:B------:R-:W-:-:S07]  /*3b40*/  IMAD R0, R3, R90, RZ ;  /* 0x0000005a03007224 */ /* 0x000fce00078e02ff */
.L_x_114:
[----:B------:R-:W-:Y:S05]  /*3b50*/  BSYNC B1 ;  /* 0x0000000000017941 */ /* 0x000fea0003800000 */
.L_x_113:
        /* <DEDUP_REMOVED lines=10> */
.L_x_116:
[----:B------:R-:W-:Y:S05]  /*3c00*/  BSYNC B1 ;  /* 0x0000000000017941 */ /* 0x000fea0003800000 */
.L_x_115:
[----:B--2---:R-:W-:Y:S01]  /*3c10*/  @!P2 IMAD R3, R62, R89, R0 ;  /* 0x000000593e03a224 */ /* 0x004fe200078e0200 */
[----:B------:R-:W-:Y:S04]  /*3c20*/  BSSY B1, `(.L_x_117) ;  /* 0x0000006000017945 */ /* 0x000fe80003800000 */
[----:B------:R2:W-:Y:S01]  /*3c30*/  @!P2 STG.E.U8 desc[UR36][R6.64+0x48], R3 ;  /* 0x000048030600a986 */ /* 0x0005e2000c101124 */
[----:B------:R-:W-:Y:S05]  /*3c40*/  @P3 BRA `(.L_x_118) ;  /* 0x00000000000c3947 */ /* 0x000fea0003800000 */
[----:B------:R-:W2:Y:S02]  /*3c50*/  LDG.E.U8 R101, desc[UR36][R10.64+0x49] ;  /* 0x000049240a657981 */ /* 0x000ea4000c1e1100 */
[----:B--2---:R-:W-:-:S05]  /*3c60*/  PRMT R3, R101, 0x8880, RZ ;  /* 0x0000888065037816 */ /* 0x004fca00000000ff */
[----:B------:R-:W-:-:S07]  /*3c70*/  IMAD R0, R3, R90, RZ ;  /* 0x0000005a03007224 */ /* 0x000fce00078e02ff */
.L_x_118:
[----:B------:R-:W-:Y:S05]  /*3c80*/  BSYNC B1 ;  /* 0x0000000000017941 */ /* 0x000fea0003800000 */
.L_x_117:
[----:B------:R-:W-:Y:S01]  /*3c90*/  @!P3 IMAD R63, R63, R89, R0 ;  /* 0x000000593f3fb224 */ /* 0x000fe200078e0200 */
[----:B------:R-:W-:Y:S04]  /*3ca0*/  BSSY B1, `(.L_x_119) ;  /* 0x0000006000017945 */ /* 0x000fe80003800000 */
[----:B------:R0:W-:Y:S01]  /*3cb0*/  @!P3 STG.E.U8 desc[UR36][R6.64+0x49], R63 ;  /* 0x0000493f0600b986 */ /* 0x0001e2000c101124 */
[----:B------:R-:W-:Y:S05]  /*3cc0*/  @P4 BRA `(.L_x_120) ;  /* 0x00000000000c4947 */ /* 0x000fea0003800000 */
[----:B------:R-:W2:Y:S02]  /*3cd0*/  LDG.E.U8 R101, desc[UR36][R8.64+0x50] ;  /* 0x0000502408657981 */ /* 0x000ea4000c1e1100 */
[----:B--2---:R-:W-:-:S05]  /*3ce0*/  PRMT R3, R101, 0x8880, RZ ;  /* 0x0000888065037816 */ /* 0x004fca00000000ff */
[----:B------:R-:W-:-:S07]  /*3cf0*/  IMAD R0, R3, R90, RZ ;  /* 0x0000005a03007224 */ /* 0x000fce00078e02ff */
.L_x_120:
[----:B------:R-:W-:Y:S05]  /*3d00*/  BSYNC B1 ;  /* 0x0000000000017941 */ /* 0x000fea0003800000 */
.L_x_119:
        /* <DEDUP_REMOVED lines=10> */
.L_x_122:
[----:B------:R-:W-:Y:S05]  /*3db0*/  BSYNC B1 ;  /* 0x0000000000017941 */ /* 0x000fea0003800000 */
.L_x_121:
[----:B------:R-:W-:Y:S01]  /*3dc0*/  @!P2 IMAD R65, R65, R89, R0 ;  /* 0x000000594141a224 */ /* 0x000fe200078e0200 */
[----:B------:R-:W-:Y:S04]  /*3dd0*/  BSSY B1, `(.L_x_123) ;  /* 0x0000006000017945 */ /* 0x000fe80003800000 */
[----:B------:R0:W-:Y:S01]  /*3de0*/  @!P2 STG.E.U8 desc[UR36][R4.64+0x51], R65 ;  /* 0x000051410400a986 */ /* 0x0001e2000c101124 */
[----:B------:R-:W-:Y:S05]  /*3df0*/  @P3 BRA `(.L_x_124) ;  /* 0x00000000000c3947 */ /* 0x000fea0003800000 */
[----:B------:R-:W2:Y:S02]  /*3e00*/  LDG.E.U8 R101, desc[UR36][R10.64+0x50] ;  /* 0x000050240a657981 */ /* 0x000ea4000c1e1100 */
[----:B--2---:R-:W-:-:S05]  /*3e10*/  PRMT R3, R101, 0x8880, RZ ;  /* 0x0000888065037816 */ /* 0x004fca00000000ff */
[----:B------:R-:W-:-:S07]  /*3e20*/  IMAD R0, R3, R90, RZ ;  /* 0x0000005a03007224 */ /* 0x000fce00078e02ff */
.L_x_124:
[----:B------:R-:W-:Y:S05]  /*3e30*/  BSYNC B1 ;  /* 0x0000000000017941 */ /* 0x000fea0003800000 */
.L_x_123:
[----:B--2---:R-:W-:Y:S01]  /*3e40*/  @!P3 IMAD R3, R66, R89, R0 ;  /* 0x000000594203b224 */ /* 0x004fe200078e0200 */
[----:B------:R-:W-:Y:S04]  /*3e50*/  BSSY B1, `(.L_x_125) ;  /* 0x0000006000017945 */ /* 0x000fe80003800000 */
[----:B------:R2:W-:Y:S01]  /*3e60*/  @!P3 STG.E.U8 desc[UR36][R6.64+0x50], R3 ;  /* 0x000050030600b986 */ /* 0x0005e2000c101124 */
[----:B------:R-:W-:Y:S05]  /*3e70*/  @P4 BRA `(.L_x_126) ;  /* 0x00000000000c4947 */ /* 0x000fea0003800000 */
[----:B------:R-:W2:Y:S02]  /*3e80*/  LDG.E.U8 R101, desc[UR36][R10.64+0x51] ;  /* 0x000051240a657981 */ /* 0x000ea4000c1e1100 */
[----:B--2---:R-:W-:-:S05]  /*3e90*/  PRMT R3, R101, 0x8880, RZ ;  /* 0x0000888065037816 */ /* 0x004fca00000000ff */
[----:B------:R-:W-:-:S07]  /*3ea0*/  IMAD R0, R3, R90, RZ ;  /* 0x0000005a03007224 */ /* 0x000fce00078e02ff */
.L_x_126:
[----:B------:R-:W-:Y:S05]  /*3eb0*/  BSYNC B1 ;  /* 0x0000000000017941 */ /* 0x000fea0003800000 */
.L_x_125:
        /* <DEDUP_REMOVED lines=10> */
.L_x_128:
[----:B------:R-:W-:Y:S05]  /*3f60*/  BSYNC B1 ;  /* 0x0000000000017941 */ /* 0x000fea0003800000 */
.L_x_127:
[----:B--2---:R-:W-:Y:S01]  /*3f70*/  @!P2 IMAD R3, R68, R89, R0 ;  /* 0x000000594403a224 */ /* 0x004fe200078e0200 */
[----:B------:R-:W-:Y:S04]  /*3f80*/  BSSY B1, `(.L_x_129) ;  /* 0x0000006000017945 */ /* 0x000fe80003800000 */
[----:B------:R2:W-:Y:S01]  /*3f90*/  @!P2 STG.E.U8 desc[UR36][R4.64+0x58], R3 ;  /* 0x000058030400a986 */ /* 0x0005e2000c101124 */
[----:B------:R-:W-:Y:S05]  /*3fa0*/  @P3 BRA `(.L_x_130) ;  /* 0x00000000000c3947 */ /* 0x000fea0003800000 */
[----:B------:R-:W2:Y:S02]  /*3fb0*/  LDG.E.U8 R101, desc[UR36][R8.64+0x59] ;  /* 0x0000592408657981 */ /* 0x000ea4000c1e1100 */
[----:B--2---:R-:W-:-:S05]  /*3fc0*/  PRMT R3, R101, 0x8880, RZ ;  /* 0x0000888065037816 */ /* 0x004fca00000000ff */
[----:B------:R-:W-:-:S07]  /*3fd0*/  IMAD R0, R3, R90, RZ ;  /* 0x0000005a03007224 */ /* 0x000fce00078e02ff */
.L_x_130:
[----:B------:R-:W-:Y:S05]  /*3fe0*/  BSYNC B1 ;  /* 0x0000000000017941 */ /* 0x000fea0003800000 */
.L_x_129:
[----:B------:R-:W-:Y:S01]  /*3ff0*/  @!P3 IMAD R69, R69, R89, R0 ;  /* 0x000000594545b224 */ /* 0x000fe200078e0200 */
[----:B------:R-:W-:Y:S04]  /*4000*/  BSSY B1, `(.L_x_131) ;  /* 0x0000006000017945 */ /* 0x000fe80003800000 */
[----:B------:R0:W-:Y:S01]  /*4010*/  @!P3 STG.E.U8 desc[UR36][R4.64+0x59], R69 ;  /* 0x000059450400b986 */ /* 0x0001e2000c101124 */
[----:B------:R-:W-:Y:S05]  /*4020*/  @P4 BRA `(.L_x_132) ;  /* 0x00000000000c4947 */ /* 0x000fea0003800000 */
[----:B------:R-:W2:Y:S02]  /*4030*/  LDG.E.U8 R101, desc[UR36][R10.64+0x58] ;  /* 0x000058240a657981 */ /* 0x000ea4000c1e1100 */
[----:B--2---:R-:W-:-:S05]  /*4040*/  PRMT R3, R101, 0x8880, RZ ;  /* 0x0000888065037816 */ /* 0x004fca00000000ff */
[----:B------:R-:W-:-:S07]  /*4050*/  IMAD R0, R3, R90, RZ ;  /* 0x0000005a03007224 */ /* 0x000fce00078e02ff */
.L_x_132:
[----:B------:R-:W-:Y:S05]  /*4060*/  BSYNC B1 ;  /* 0x0000000000017941 */ /* 0x000fea0003800000 */
.L_x_131:
        /* <DEDUP_REMOVED lines=10> */
.L_x_134:
[----:B------:R-:W-:Y:S05]  /*4110*/  BSYNC B1 ;  /* 0x0000000000017941 */ /* 0x000fea0003800000 */
.L_x_133:
[----:B------:R-:W-:Y:S01]  /*4120*/  @!P2 IMAD R71, R71, R89, R0 ;  /* 0x000000594747a224 */ /* 0x000fe200078e0200 */
[----:B------:R-:W-:Y:S04]  /*4130*/  BSSY B1, `(.L_x_135) ;  /* 0x0000006000017945 */ /* 0x000fe80003800000 */
[----:B------:R0:W-:Y:S01]  /*4140*/  @!P2 STG.E.U8 desc[UR36][R6.64+0x59], R71 ;  /* 0x000059470600a986 */ /* 0x0001e2000c101124 */
[----:B------:R-:W-:Y:S05]  /*4150*/  @P3 BRA `(.L_x_136) ;  /* 0x00000000000c3947 */ /* 0x000fea0003800000 */
[----:B------:R-:W2:Y:S02]  /*4160*/  LDG.E.U8 R101, desc[UR36][R8.64+0x60] ;  /* 0x0000602408657981 */ /* 0x000ea4000c1e1100 */
[----:B--2---:R-:W-:-:S05]  /*4170*/  PRMT R3, R101, 0x8880, RZ ;  /* 0x0000888065037816 */ /* 0x004fca00000000ff */
[----:B------:R-:W-:-:S07]  /*4180*/  IMAD R0, R3, R90, RZ ;  /* 0x0000005a03007224 */ /* 0x000fce00078e02ff */
.L_x_136:
[----:B------:R-:W-:Y:S05]  /*4190*/  BSYNC B1 ;  /* 0x0000000000017941 */ /* 0x000fea0003800000 */
.L_x_135:
[----:B--2---:R-:W-:Y:S01]  /*41a0*/  @!P3 IMAD R3, R72, R89, R0 ;  /* 0x000000594803b224 */ /* 0x004fe200078e0200 */
[----:B------:R-:W-:Y:S04]  /*41b0*/  BSSY B1, `(.L_x_137) ;  /* 0x0000006000017945 */ /* 0x000fe80003800000 */
[----:B------:R2:W-:Y:S01]  /*41c0*/  @!P3 STG.E.U8 desc[UR36][R4.64+0x60], R3 ;  /* 0x000060030400b986 */ /* 0x0005e2000c101124 */
[----:B------:R-:W-:Y:S05]  /*41d0*/  @P4 BRA `(.L_x_138) ;  /* 0x00000000000c4947 */ /* 0x000fea0003800000 */
[----:B------:R-:W2:Y:S02]  /*41e0*/  LDG.E.U8 R101, desc[UR36][R8.64+0x61] ;  /* 0x0000612408657981 */ /* 0x000ea4000c1e1100 */
[----:B--2---:R-:W-:-:S05]  /*41f0*/  PRMT R3, R101, 0x8880, RZ ;  /* 0x0000888065037816 */ /* 0x004fca00000000ff */
[----:B------:R-:W-:-:S07]  /*4200*/  IMAD R0, R3, R90, RZ ;  /* 0x0000005a03007224 */ /* 0x000fce00078e02ff */
.L_x_138:
[----:B------:R-:W-:Y:S05]  /*4210*/  BSYNC B1 ;  /* 0x0000000000017941 */ /* 0x000fea0003800000 */
.L_x_137:
        /* <DEDUP_REMOVED lines=10> */
.L_x_140:
[----:B------:R-:W-:Y:S05]  /*42c0*/  BSYNC B1 ;  /* 0x0000000000017941 */ /* 0x000fea0003800000 */
.L_x_139:
[----:B--2---:R-:W-:Y:S01]  /*42d0*/  @!P2 IMAD R3, R74, R89, R0 ;  /* 0x000000594a03a224 */ /* 0x004fe200078e0200 */
[----:B------:R-:W-:Y:S04]  /*42e0*/  BSSY B1, `(.L_x_141) ;  /* 0x0000006000017945 */ /* 0x000fe80003800000 */
[----:B------:R2:W-:Y:S01]  /*42f0*/  @!P2 STG.E.U8 desc[UR36][R6.64+0x60], R3 ;  /* 0x000060030600a986 */ /* 0x0005e2000c101124 */
[----:B------:R-:W-:Y:S05]  /*4300*/  @P3 BRA `(.L_x_142) ;  /* 0x00000000000c3947 */ /* 0x000fea0003800000 */
[----:B------:R-:W2:Y:S02]  /*4310*/  LDG.E.U8 R101, desc[UR36][R10.64+0x61] ;  /* 0x000061240a657981 */ /* 0x000ea4000c1e1100 */
[----:B--2---:R-:W-:-:S05]  /*4320*/  PRMT R3, R101, 0x8880, RZ ;  /* 0x0000888065037816 */ /* 0x004fca00000000ff */
[----:B------:R-:W-:-:S07]  /*4330*/  IMAD R0, R3, R90, RZ ;  /* 0x0000005a03007224 */ /* 0x000fce00078e02ff */
.L_x_142:
[----:B------:R-:W-:Y:S05]  /*4340*/  BSYNC B1 ;  /* 0x0000000000017941 */ /* 0x000fea0003800000 */
.L_x_141:
[----:B------:R-:W-:Y:S01]  /*4350*/  @!P3 IMAD R75, R75, R89, R0 ;  /* 0x000000594b4bb224 */ /* 0x000fe200078e0200 */
[----:B------:R-:W-:Y:S04]  /*4360*/  BSSY B1, `(.L_x_143) ;  /* 0x0000006000017945 */ /* 0x000fe80003800000 */
[----:B------:R0:W-:Y:S01]  /*4370*/  @!P3 STG.E.U8 desc[UR36][R6.64+0x61], R75 ;  /* 0x0000614b0600b986 */ /* 0x0001e2000c101124 */
[----:B------:R-:W-:Y:S05]  /*4380*/  @P4 BRA `(.L_x_144) ;  /* 0x00000000000c4947 */ /* 0x000fea0003800000 */
[----:B------:R-:W2:Y:S02]  /*4390*/  LDG.E.U8 R101, desc[UR36][R8.64+0x68] ;  /* 0x0000682408657981 */ /* 0x000ea4000c1e1100 */
[----:B--2---:R-:W-:-:S05]  /*43a0*/  PRMT R3, R101, 0x8880, RZ ;  /* 0x0000888065037816 */ /* 0x004fca00000000ff */
[----:B------:R-:W-:-:S07]  /*43b0*/  IMAD R0, R3, R90, RZ ;  /* 0x0000005a03007224 */ /* 0x000fce00078e02ff */
.L_x_144:
[----:B------:R-:W-:Y:S05]  /*43c0*/  BSYNC B1 ;  /* 0x0000000000017941 */ /* 0x000fea0003800000 */
.L_x_143:
        /* <DEDUP_REMOVED lines=10> */
.L_x_146:
[----:B------:R-:W-:Y:S05]  /*4470*/  BSYNC B1 ;  /* 0x0000000000017941 */ /* 0x000fea0003800000 */
.L_x_145:
[----:B------:R-:W-:Y:S01]  /*4480*/  @!P2 IMAD R77, R77, R89, R0 ;  /* 0x000000594d4da224 */ /* 0x000fe200078e0200 */
[----:B------:R-:W-:Y:S04]  /*4490*/  BSSY B1, `(.L_x_147) ;  /* 0x0000006000017945 */ /* 0x000fe80003800000 */
[----:B------:R0:W-:Y:S01]  /*44a0*/  @!P2 STG.E.U8 desc[UR36][R4.64+0x69], R77 ;  /* 0x0000694d0400a986 */ /* 0x0001e2000c101124 */
[----:B------:R-:W-:Y:S05]  /*44b0*/  @P3 BRA `(.L_x_148) ;  /* 0x00000000000c3947 */ /* 0x000fea0003800000 */
[----:B------:R-:W2:Y:S02]  /*44c0*/  LDG.E.U8 R101, desc[UR36][R10.64+0x68] ;  /* 0x000068240a657981 */ /* 0x000ea4000c1e1100 */
[----:B--2---:R-:W-:-:S05]  /*44d0*/  PRMT R3, R101, 0x8880, RZ ;  /* 0x0000888065037816 */ /* 0x004fca00000000ff */
[----:B------:R-:W-:-:S07]  /*44e0*/  IMAD R0, R3, R90, RZ ;  /* 0x0000005a03007224 */ /* 0x000fce00078e02ff */
.L_x_148:
[----:B------:R-:W-:Y:S05]  /*44f0*/  BSYNC B1 ;  /* 0x0000000000017941 */ /* 0x000fea0003800000 */
.L_x_147:
[----:B--2---:R-:W-:Y:S01]  /*4500*/  @!P3 IMAD R3, R78, R89, R0 ;  /* 0x000000594e03b224 */ /* 0x004fe200078e0200 */
[----:B------:R-:W-:Y:S04]  /*4510*/  BSSY B1, `(.L_x_149) ;  /* 0x0000006000017945 */ /* 0x000fe80003800000 */
[----:B------:R2:W-:Y:S01]  /*4520*/  @!P3 STG.E.U8 desc[UR36][R6.64+0x68], R3 ;  /* 0x000068030600b986 */ /* 0x0005e2000c101124 */
[----:B------:R-:W-:Y:S05]  /*4530*/  @P4 BRA `(.L_x_150) ;  /* 0x00000000000c4947 */ /* 0x000fea0003800000 */
[----:B------:R-:W2:Y:S02]  /*4540*/  LDG.E.U8 R101, desc[UR36][R10.64+0x69] ;  /* 0x000069240a657981 */ /* 0x000ea4000c1e1100 */
[----:B--2---:R-:W-:-:S05]  /*4550*/  PRMT R3, R101, 0x8880, RZ ;  /* 0x0000888065037816 */ /* 0x004fca00000000ff */
[----:B------:R-:W-:-:S07]  /*4560*/  IMAD R0, R3, R90, RZ ;  /* 0x0000005a03007224 */ /* 0x000fce00078e02ff */
.L_x_150:
[----:B------:R-:W-:Y:S05]  /*4570*/  BSYNC B1 ;  /* 0x0000000000017941 */ /* 0x000fea0003800000 */
.L_x_149:
        /* <DEDUP_REMOVED lines=10> */
.L_x_152:
[----:B------:R-:W-:Y:S05]  /*4620*/  BSYNC B1 ;  /* 0x0000000000017941 */ /* 0x000fea0003800000 */
.L_x_151:
[----:B--2---:R-:W-:Y:S01]  /*4630*/  @!P2 IMAD R3, R80, R89, R0 ;  /* 0x000000595003a224 */ /* 0x004fe200078e0200 */
[----:B------:R-:W-:Y:S04]  /*4640*/  BSSY B1, `(.L_x_153) ;  /* 0x0000006000017945 */ /* 0x000fe80003800000 */
[----:B------:R2:W-:Y:S01]  /*4650*/  @!P2 STG.E.U8 desc[UR36][R4.64+0x70], R3 ;  /* 0x000070030400a986 */ /* 0x0005e2000c101124 */
[----:B------:R-:W-:Y:S05]  /*4660*/  @P3 BRA `(.L_x_154) ;  /* 0x00000000000c3947 */ /* 0x000fea0003800000 */
[----:B------:R-:W2:Y:S02]  /*4670*/  LDG.E.U8 R101, desc[UR36][R8.64+0x71] ;  /* 0x0000712408657981 */ /* 0x000ea4000c1e1100 */
[----:B--2---:R-:W-:-:S05]  /*4680*/  PRMT R3, R101, 0x8880, RZ ;  /* 0x0000888065037816 */ /* 0x004fca00000000ff */
[----:B------:R-:W-:-:S07]  /*4690*/  IMAD R0, R3, R90, RZ ;  /* 0x0000005a03007224 */ /* 0x000fce00078e02ff */
.L_x_154:
[----:B------:R-:W-:Y:S05]  /*46a0*/  BSYNC B1 ;  /* 0x0000000000017941 */ /* 0x000fea0003800000 */
.L_x_153:
[----:B------:R-:W-:Y:S01]  /*46b0*/  @!P3 IMAD R81, R81, R89, R0 ;  /* 0x000000595151b224 */ /* 0x000fe200078e0200 */
[----:B------:R-:W-:Y:S04]  /*46c0*/  BSSY B1, `(.L_x_155) ;  /* 0x0000006000017945 */ /* 0x000fe80003800000 */
[----:B------:R0:W-:Y:S01]  /*46d0*/  @!P3 STG.E.U8 desc[UR36][R4.64+0x71], R81 ;  /* 0x000071510400b986 */ /* 0x0001e2000c101124 */
[----:B------:R-:W-:Y:S05]  /*46e0*/  @P4 BRA `(.L_x_156) ;  /* 0x00000000000c4947 */ /* 0x000fea0003800000 */
[----:B------:R-:W2:Y:S02]  /*46f0*/  LDG.E.U8 R101, desc[UR36][R10.64+0x70] ;  /* 0x000070240a657981 */ /* 0x000ea4000c1e1100 */
[----:B--2---:R-:W-:-:S05]  /*4700*/  PRMT R3, R101, 0x8880, RZ ;  /* 0x0000888065037816 */ /* 0x004fca00000000ff */
[----:B------:R-:W-:-:S07]  /*4710*/  IMAD R0, R3, R90, RZ ;  /* 0x0000005a03007224 */ /* 0x000fce00078e02ff */
.L_x_156:
[----:B------:R-:W-:Y:S05]  /*4720*/  BSYNC B1 ;  /* 0x0000000000017941 */ /* 0x000fea0003800000 */
.L_x_155:
[C---:B------:R-:W-:Y:S01]  /*4730*/  ISETP.LT.OR P2, PT, R19.reuse, 0x72, !P0 ;  /* 0x000000721300780c */ /* 0x040fe20004741670 */
[----:B--2---:R-:W-:Y:S01]  /*4740*/  @!P4 IMAD R3, R82, R89, R0 ;  /* 0x000000595203c224 */ /* 0x004fe200078e0200 */
[----:B------:R-:W-:Y:S01]  /*4750*/  BSSY B1, `(.L_x_157) ;  /* 0x0000009000017945 */ /* 0x000fe20003800000 */
[C---:B------:R-:W-:Y:S02]  /*4760*/  ISETP.LT.OR P3, PT, R19.reuse, 0x79, !P1 ;  /* 0x000000791300780c */ /* 0x040fe40004f61670 */
[C---:B------:R-:W-:Y:S01]  /*4770*/  ISETP.LT.OR P1, PT, R19.reuse, 0x7a, !P1 ;  /* 0x0000007a1300780c */ /* 0x040fe20004f21670 */
[----:B------:R2:W-:Y:S01]  /*4780*/  @!P4 STG.E.U8 desc[UR36][R6.64+0x70], R3 ;  /* 0x000070030600c986 */ /* 0x0005e2000c101124 */
[----:B------:R-:W-:-:S06]  /*4790*/  ISETP.LT.OR P4, PT, R19, 0x79, !P0 ;  /* 0x000000791300780c */ /* 0x000fcc0004781670 */
[----:B------:R-:W-:Y:S07]  /*47a0*/  @P2 BRA `(.L_x_158) ;  /* 0x00000000000c2947 */ /* 0x000fee0003800000 */
[----:B------:R-:W2:Y:S02]  /*47b0*/  LDG.E.U8 R101, desc[UR36][R10.64+0x71] ;  /* 0x000071240a657981 */ /* 0x000ea4000c1e1100 */
[----:B--2---:R-:W-:-:S05]  /*47c0*/  PRMT R3, R101, 0x8880, RZ ;  /* 0x0000888065037816 */ /* 0x004fca00000000ff */
[----:B------:R-:W-:-:S07]  /*47d0*/  IMAD R0, R3, R90, RZ ;  /* 0x0000005a03007224 */ /* 0x000fce00078e02ff */
.L_x_158:
[----:B------:R-:W-:Y:S05]  /*47e0*/  BSYNC B1 ;  /* 0x0000000000017941 */ /* 0x000fea0003800000 */
.L_x_157:
[----:B------:R-:W-:Y:S01]  /*47f0*/  @!P2 IMAD R83, R83, R89, R0 ;  /* 0x000000595353a224 */ /* 0x000fe200078e0200 */
[----:B------:R-:W-:Y:S04]  /*4800*/  BSSY B1, `(.L_x_159) ;  /* 0x0000006000017945 */ /* 0x000fe80003800000 */
[----:B------:R0:W-:Y:S01]  /*4810*/  @!P2 STG.E.U8 desc[UR36][R6.64+0x71], R83 ;  /* 0x000071530600a986 */ /* 0x0001e2000c101124 */
[----:B------:R-:W-:Y:S05]  /*4820*/  @P3 BRA `(.L_x_160) ;  /* 0x00000000000c3947 */ /* 0x000fea0003800000 */
[----:B------:R-:W2:Y:S02]  /*4830*/  LDG.E.U8 R101, desc[UR36][R8.64+0x78] ;  /* 0x0000782408657981 */ /* 0x000ea4000c1e1100 */
[----:B--2---:R-:W-:-:S05]  /*4840*/  PRMT R3, R101, 0x8880, RZ ;  /* 0x0000888065037816 */ /* 0x004fca00000000ff */
[----:B------:R-:W-:-:S07]  /*4850*/  IMAD R0, R3, R90, RZ ;  /* 0x0000005a03007224 */ /* 0x000fce00078e02ff */
.L_x_160:
[----:B------:R-:W-:Y:S05]  /*4860*/  BSYNC B1 ;  /* 0x0000000000017941 */ /* 0x000fea0003800000 */
.L_x_159:
[----:B--2---:R-:W-:Y:S01]  /*4870*/  @!P3 IMAD R3, R84, R89, R0 ;  /* 0x000000595403b224 */ /* 0x004fe200078e0200 */
[----:B------:R-:W-:Y:S04]  /*4880*/  BSSY B1, `(.L_x_161) ;  /* 0x0000006000017945 */ /* 0x000fe80003800000 */
[----:B------:R2:W-:Y:S01]  /*4890*/  @!P3 STG.E.U8 desc[UR36][R4.64+0x78], R3 ;  /* 0x000078030400b986 */ /* 0x0005e2000c101124 */
[----:B------:R-:W-:Y:S05]  /*48a0*/  @P1 BRA `(.L_x_162) ;  /* 0x00000000000c1947 */ /* 0x000fea0003800000 */
[----:B------:R-:W2:Y:S02]  /*48b0*/  LDG.E.U8 R101, desc[UR36][R8.64+0x79] ;  /* 0x0000792408657981 */ /* 0x000ea4000c1e1100 */
[----:B--2---:R-:W-:-:S05]  /*48c0*/  PRMT R3, R101, 0x8880, RZ ;  /* 0x0000888065037816 */ /* 0x004fca00000000ff */
[----:B------:R-:W-:-:S07]  /*48d0*/  IMAD R0, R3, R90, RZ ;  /* 0x0000005a03007224 */ /* 0x000fce00078e02ff */
.L_x_162:
[----:B------:R-:W-:Y:S05]  /*48e0*/  BSYNC B1 ;  /* 0x0000000000017941 */ /* 0x000fea0003800000 */
.L_x_161:
[----:B------:R-:W-:Y:S01]  /*48f0*/  @!P1 IMAD R85, R85, R89, R0 ;  /* 0x0000005955559224 */ /* 0x000fe200078e0200 */
[----:B------:R-:W-:Y:S04]  /*4900*/  BSSY B1, `(.L_x_163) ;  /* 0x0000006000017945 */ /* 0x000fe80003800000 */
[----:B------:R0:W-:Y:S01]  /*4910*/  @!P1 STG.E.U8 desc[UR36][R4.64+0x79], R85 ;  /* 0x0000795504009986 */ /* 0x0001e2000c101124 */
[----:B------:R-:W-:Y:S05]  /*4920*/  @P4 BRA `(.L_x_164) ;  /* 0x00000000000c4947 */ /* 0x000fea0003800000 */
[----:B------:R-:W2:Y:S02]  /*4930*/  LDG.E.U8 R101, desc[UR36][R10.64+0x78] ;  /* 0x000078240a657981 */ /* 0x000ea4000c1e1100 */
[----:B--2---:R-:W-:-:S05]  /*4940*/  PRMT R3, R101, 0x8880, RZ ;  /* 0x0000888065037816 */ /* 0x004fca00000000ff */
[----:B------:R-:W-:-:S07]  /*4950*/  IMAD R0, R3, R90, RZ ;  /* 0x0000005a03007224 */ /* 0x000fce00078e02ff */
.L_x_164:
[----:B------:R-:W-:Y:S05]  /*4960*/  BSYNC B1 ;  /* 0x0000000000017941 */ /* 0x000fea0003800000 */
.L_x_163:
[----:B--2---:R-:W-:Y:S01]  /*4970*/  @!P4 IMAD R3, R86, R89, R0 ;  /* 0x000000595603c224 */ /* 0x004fe200078e0200 */
[----:B------:R-:W-:Y:S01]  /*4980*/  ISETP.LT.OR P0, PT, R19, 0x7a, !P0 ;  /* 0x0000007a1300780c */ /* 0x000fe20004701670 */
[----:B------:R-:W-:Y:S03]  /*4990*/  BSSY B1, `(.L_x_165) ;  /* 0x0000006000017945 */ /* 0x000fe60003800000 */
[----:B------:R2:W-:Y:S09]  /*49a0*/  @!P4 STG.E.U8 desc[UR36][R6.64+0x78], R3 ;  /* 0x000078030600c986 */ /* 0x0005f2000c101124 */
[----:B------:R-:W-:Y:S05]  /*49b0*/  @P0 BRA `(.L_x_166) ;  /* 0x00000000000c0947 */ /* 0x000fea0003800000 */
[----:B------:R-:W2:Y:S02]  /*49c0*/  LDG.E.U8 R101, desc[UR36][R10.64+0x79] ;  /* 0x000079240a657981 */ /* 0x000ea4000c1e1100 */
[----:B--2---:R-:W-:-:S05]  /*49d0*/  PRMT R3, R101, 0x8880, RZ ;  /* 0x0000888065037816 */ /* 0x004fca00000000ff */
[----:B------:R-:W-:-:S07]  /*49e0*/  IMAD R0, R3, R90, RZ ;  /* 0x0000005a03007224 */ /* 0x000fce00078e02ff */
.L_x_166:
[----:B------:R-:W-:Y:S05]  /*49f0*/  BSYNC B1 ;  /* 0x0000000000017941 */ /* 0x000fea0003800000 */
.L_x_165:
[----:B------:R-:W-:Y:S01]  /*4a00*/  IMAD R87, R87, R89, R0 ;  /* 0x0000005957577224 */ /* 0x000fe200078e0200 */
[----:B------:R-:W-:Y:S06]  /*4a10*/  @P0 BRA `(.L_x_167) ;  /* 0x0000000c00100947 */ /* 0x000fec0003800000 */
[----:B------:R0:W-:Y:S01]  /*4a20*/  STG.E.U8 desc[UR36][R6.64+0x79], R87 ;  /* 0x0000795706007986 */ /* 0x0001e2000c101124 */
[----:B------:R-:W-:Y:S05]  /*4a30*/  BRA `(.L_x_167) ;  /* 0x0000000c00087947 */ /* 0x000fea0003800000 */
.L_x_38:
[C---:B------:R-:W-:Y:S02]  /*4a40*/  ISETP.GE.AND P1, PT, R20.reuse, 0x1, PT ;  /* 0x000000011400780c */ /* 0x040fe40003f26270 */
[----:B------:R-:W-:Y:S02]  /*4a50*/  ISETP.GE.AND P0, PT, R20, 0x9, PT ;  /* 0x000000091400780c */ /* 0x000fe40003f06270 */
[C---:B------:R-:W-:Y:S02]  /*4a60*/  ISETP.LT.OR P3, PT, R19.reuse, 0x1, !P1 ;  /* 0x000000011300780c */ /* 0x040fe40004f61670 */
[C---:B------:R-:W-:Y:S02]  /*4a70*/  ISETP.LT.OR P4, PT, R19.reuse, 0x2, !P1 ;  /* 0x000000021300780c */ /* 0x040fe40004f81670 */
[----:B------:R-:W-:-:S09]  /*4a80*/  ISETP.LT.OR P2, PT, R19, 0x1, !P0 ;  /* 0x000000011300780c */ /* 0x000fd20004741670 */
[-C--:B------:R-:W-:Y:S02]  /*4a90*/  @!P3 IMAD R3, R24, R89.reuse, RZ ;  /* 0x000000591803b224 */ /* 0x080fe400078e02ff */
[-C--:B------:R-:W-:Y:S02]  /*4aa0*/  @!P4 IMAD R25, R25, R89.reuse, RZ ;  /* 0x000000591919c224 */ /* 0x080fe400078e02ff */
[----:B------:R-:W-:Y:S01]  /*4ab0*/  @!P2 IMAD R9, R26, R89, RZ ;  /* 0x000000591a09a224 */ /* 0x000fe200078e02ff */
[----:B------:R0:W-:Y:S01]  /*4ac0*/  @!P3 STG.E.U8 desc[UR36][R4.64], R3 ;  /* 0x000000030400b986 */ /* 0x0001e2000c101124 */
[----:B------:R-:W-:-:S03]  /*4ad0*/  ISETP.LT.OR P3, PT, R19, 0x2, !P0 ;  /* 0x000000021300780c */ /* 0x000fc60004761670 */
[----:B------:R-:W-:Y:S01]  /*4ae0*/  @!P4 STG.E.U8 desc[UR36][R4.64+0x1], R25 ;  /* 0x000001190400c986 */ /* 0x000fe2000c101124 */
[----:B------:R-:W-:-:S03]  /*4af0*/  ISETP.LT.OR P4, PT, R19, 0x9, !P1 ;  /* 0x000000091300780c */ /* 0x000fc60004f81670 */
[----:B------:R1:W-:Y:S01]  /*4b00*/  @!P2 STG.E.U8 desc[UR36][R6.64], R9 ;  /* 0x000000090600a986 */ /* 0x0003e2000c101124 */
[----:B------:R-:W-:-:S05]  /*4b10*/  ISETP.LT.OR P2, PT, R19, 0xa, !P1 ;  /* 0x0000000a1300780c */ /* 0x000fca0004f41670 */
[----:B------:R-:W-:-:S04]  /*4b20*/  @!P3 IMAD R27, R27, R89, RZ ;  /* 0x000000591b1bb224 */ /* 0x000fc800078e02ff */
[-C--:B------:R-:W-:Y:S01]  /*4b30*/  @!P4 IMAD R11, R28, R89.reuse, RZ ;  /* 0x000000591c0bc224 */ /* 0x080fe200078e02ff */
[----:B------:R-:W-:Y:S01]  /*4b40*/  @!P3 STG.E.U8 desc[UR36][R6.64+0x1], R27 ;  /* 0x0000011b0600b986 */ /* 0x000fe2000c101124 */
[----:B------:R-:W-:Y:S02]  /*4b50*/  ISETP.LT.OR P3, PT, R19, 0x9, !P0 ;  /* 0x000000091300780c */ /* 0x000fe40004761670 */
[----:B------:R-:W-:Y:S01]  /*4b60*/  @!P2 IMAD R29, R29, R89, RZ ;  /* 0x000000591d1da224 */ /* 0x000fe200078e02ff */
[----:B------:R2:W-:Y:S01]  /*4b70*/  @!P4 STG.E.U8 desc[UR36][R4.64+0x8], R11 ;  /* 0x0000080b0400c986 */ /* 0x0005e2000c101124 */
[----:B------:R-:W-:-:S03]  /*4b80*/  ISETP.LT.OR P4, PT, R19, 0xa, !P0 ;  /* 0x0000000a1300780c */ /* 0x000fc60004781670 */
[----:B------:R-:W-:Y:S01]  /*4b90*/  @!P2 STG.E.U8 desc[UR36][R4.64+0x9], R29 ;  /* 0x0000091d0400a986 */ /* 0x000fe2000c101124 */
[----:B------:R-:W-:-:S05]  /*4ba0*/  ISETP.LT.OR P2, PT, R19, 0x11, !P1 ;  /* 0x000000111300780c */ /* 0x000fca0004f41670 */
[----:B0-----:R-:W-:-:S04]  /*4bb0*/  @!P3 IMAD R3, R30, R89, RZ ;  /* 0x000000591e03b224 */ /* 0x001fc800078e02ff */
[-C--:B------:R-:W-:Y:S01]  /*4bc0*/  @!P4 IMAD R31, R31, R89.reuse, RZ ;  /* 0x000000591f1fc224 */ /* 0x080fe200078e02ff */
[----:B------:R0:W-:Y:S01]  /*4bd0*/  @!P3 STG.E.U8 desc[UR36][R6.64+0x8], R3 ;  /* 0x000008030600b986 */ /* 0x0001e2000c101124 */
[C---:B------:R-:W-:Y:S02]  /*4be0*/  ISETP.LT.OR P3, PT, R19.reuse, 0x12, !P1 ;  /* 0x000000121300780c */ /* 0x040fe40004f61670 */
[----:B-1----:R-:W-:Y:S01]  /*4bf0*/  @!P2 IMAD R9, R32, R89, RZ ;  /* 0x000000592009a224 */ /* 0x002fe200078e02ff */
[----:B------:R-:W-:Y:S01]  /*4c00*/  @!P4 STG.E.U8 desc[UR36][R6.64+0x9], R31 ;  /* 0x0000091f0600c986 */ /* 0x000fe2000c101124 */
[----:B------:R-:W-:-:S03]  /*4c10*/  ISETP.LT.OR P4, PT, R19, 0x11, !P0 ;  /* 0x000000111300780c */ /* 0x000fc60004781670 */
[----:B------:R1:W-:Y:S01]  /*4c20*/  @!P2 STG.E.U8 desc[UR36][R4.64+0x10], R9 ;  /* 0x000010090400a986 */ /* 0x0003e2000c101124 */
[----:B------:R-:W-:-:S05]  /*4c30*/  ISETP.LT.OR P2, PT, R19, 0x12, !P0 ;  /* 0x000000121300780c */ /* 0x000fca0004741670 */
[----:B------:R-:W-:-:S04]  /*4c40*/  @!P3 IMAD R33, R33, R89, RZ ;  /* 0x000000592121b224 */ /* 0x000fc800078e02ff */
[-C--:B--2---:R-:W-:Y:S01]  /*4c50*/  @!P4 IMAD R11, R34, R89.reuse, RZ ;  /* 0x00000059220bc224 */ /* 0x084fe200078e02ff */
        /* <DEDUP_REMOVED lines=144> */
[----:B------:R2:W-:Y:S01]  /*5560*/  @!P3 STG.E.U8 desc[UR36][R4.64+0x71], R81 ;  /* 0x000071510400b986 */ /* 0x0005e2000c101124 */
[C---:B------:R-:W-:Y:S02]  /*5570*/  ISETP.LT.OR P3, PT, R19.reuse, 0x79, !P1 ;  /* 0x000000791300780c */ /* 0x040fe40004f61670 */
[C---:B------:R-:W-:Y:S01]  /*5580*/  ISETP.LT.OR P1, PT, R19.reuse, 0x7a, !P1 ;  /* 0x0000007a1300780c */ /* 0x040fe20004f21670 */
[----:B------:R2:W-:Y:S01]  /*5590*/  @!P4 STG.E.U8 desc[UR36][R6.64+0x70], R11 ;  /* 0x0000700b0600c986 */ /* 0x0005e2000c101124 */
[----:B------:R-:W-:Y:S01]  /*55a0*/  ISETP.LT.OR P4, PT, R19, 0x79, !P0 ;  /* 0x000000791300780c */ /* 0x000fe20004781670 */
[----:B------:R-:W-:Y:S01]  /*55b0*/  @!P2 IMAD R83, R83, R89, RZ ;  /* 0x000000595353a224 */ /* 0x000fe200078e02ff */
[----:B------:R-:W-:-:S04]  /*55c0*/  ISETP.LT.OR P0, PT, R19, 0x7a, !P0 ;  /* 0x0000007a1300780c */ /* 0x000fc80004701670 */
[----:B------:R2:W-:Y:S03]  /*55d0*/  @!P2 STG.E.U8 desc[UR36][R6.64+0x71], R83 ;  /* 0x000071530600a986 */ /* 0x0005e6000c101124 */
[-C--:B0-----:R-:W-:Y:S02]  /*55e0*/  @!P3 IMAD R3, R84, R89.reuse, RZ ;  /* 0x000000595403b224 */ /* 0x081fe400078e02ff */
[-C--:B------:R-:W-:Y:S02]  /*55f0*/  @!P1 IMAD R85, R85, R89.reuse, RZ ;  /* 0x0000005955559224 */ /* 0x080fe400078e02ff */
[-C--:B-1----:R-:W-:Y:S01]  /*5600*/  @!P4 IMAD R9, R86, R89.reuse, RZ ;  /* 0x000000595609c224 */ /* 0x082fe200078e02ff */
[----:B------:R2:W-:Y:S01]  /*5610*/  @!P3 STG.E.U8 desc[UR36][R4.64+0x78], R3 ;  /* 0x000078030400b986 */ /* 0x0005e2000c101124 */
[----:B------:R-:W-:-:S03]  /*5620*/  @!P0 IMAD R87, R87, R89, RZ ;  /* 0x0000005957578224 */ /* 0x000fc600078e02ff */
[----:B------:R2:W-:Y:S04]  /*5630*/  @!P1 STG.E.U8 desc[UR36][R4.64+0x79], R85 ;  /* 0x0000795504009986 */ /* 0x0005e8000c101124 */
[----:B------:R2:W-:Y:S04]  /*5640*/  @!P4 STG.E.U8 desc[UR36][R6.64+0x78], R9 ;  /* 0x000078090600c986 */ /* 0x0005e8000c101124 */
[----:B------:R2:W-:Y:S02]  /*5650*/  @!P0 STG.E.U8 desc[UR36][R6.64+0x79], R87 ;  /* 0x0000795706008986 */ /* 0x0005e4000c101124 */
.L_x_167:
[----:B------:R-:W-:Y:S05]  /*5660*/  BSYNC B0 ;  /* 0x0000000000007941 */ /* 0x000fea0003800000 */
.L_x_37:
[----:B012-4-:R-:W2:Y:S01]  /*5670*/  LDL.64 R4, [R1] ;  /* 0x0000000001047983 */ /* 0x017ea20000100a00 */
[----:B------:R-:W-:Y:S01]  /*5680*/  ULDC.64 UR4, c[0x0][0x650] ;  /* 0x0001940000047ab9 */ /* 0x000fe20000000a00 */
[----:B------:R-:W-:Y:S02]  /*5690*/  IMAD.U32 R0, RZ, RZ, UR44 ;  /* 0x0000002cff007e24 */ /* 0x000fe4000f8e00ff */
[----:B------:R-:W-:Y:S02]  /*56a0*/  IMAD.MOV.U32 R22, RZ, RZ, -0x1 ;  /* 0xffffffffff167424 */ /* 0x000fe400078e00ff */
[----:B------:R0:W-:Y:S01]  /*56b0*/  SYNCS.ARRIVE.TRANS64.A1T0 RZ, [R0+UR46], RZ ;  /* 0x000000ff00ff79a7 */ /* 0x0001e2000810002e */
[----:B------:R-:W-:Y:S02]  /*56c0*/  IMAD.MOV.U32 R19, RZ, RZ, -0x1 ;  /* 0xffffffffff137424 */ /* 0x000fe400078e00ff */
[----:B------:R-:W-:Y:S01]  /*56d0*/  IMAD.MOV.U32 R18, RZ, RZ, -0x1 ;  /* 0xffffffffff127424 */ /* 0x000fe200078e00ff */
[----:B0-----:R-:W-:-:S02]  /*56e0*/  PRMT R0, RZ, 0x7610, R0 ;  /* 0x00007610ff007816 */ /* 0x001fc40000000000 */
[----:B--2---:R-:W-:-:S05]  /*56f0*/  LEA R16, P0, R4, R16, 0x1 ;  /* 0x0000001004107211 */ /* 0x004fca00078008ff */
[----:B------:R-:W-:Y:S01]  /*5700*/  IMAD.X R17, R98, 0x1, R17, P0 ;  /* 0x0000000162117824 */ /* 0x000fe200000e0611 */
[----:B------:R-:W-:-:S04]  /*5710*/  ISETP.GE.U32.AND P0, PT, R16, UR4, PT ;  /* 0x0000000410007c0c */ /* 0x000fc8000bf06070 */
[----:B------:R-:W-:-:S13]  /*5720*/  ISETP.GE.U32.AND.EX P0, PT, R17, UR5, PT, P0 ;  /* 0x0000000511007c0c */ /* 0x000fda000bf06100 */
[----:B------:R-:W-:Y:S05]  /*5730*/  @P0 BRA `(.L_x_168) ;  /* 0x00000004004c0947 */ /* 0x000fea0003800000 */
[----:B------:R-:W0:Y:S01]  /*5740*/  LDC.64 R10, c[0x0][0x628] ;  /* 0x00018a00ff0a7b82 */ /* 0x000e220000000a00 */
[----:B------:R-:W1:Y:S01]  /*5750*/  S2R R12, SR_CTAID.X ;  /* 0x00000000000c7919 */ /* 0x000e620000002500 */
[----:B------:R-:W-:Y:S02]  /*5760*/  IMAD.MOV.U32 R8, RZ, RZ, R16 ;  /* 0x000000ffff087224 */ /* 0x000fe400078e0010 */
[----:B------:R-:W-:Y:S01]  /*5770*/  IMAD.MOV.U32 R9, RZ, RZ, R17 ;  /* 0x000000ffff097224 */ /* 0x000fe200078e0011 */
[----:B------:R-:W2:Y:S03]  /*5780*/  S2R R19, SR_CTAID.Y ;  /* 0x0000000000137919 */ /* 0x000ea60000002600 */
[----:B------:R-:W4:Y:S08]  /*5790*/  LDC R0, c[0x0][0x630] ;  /* 0x00018c00ff007b82 */ /* 0x000f300000000800 */
[----:B------:R-:W1:Y:S01]  /*57a0*/  LDC.64 R14, c[0x0][0x620] ;  /* 0x00018800ff0e7b82 */ /* 0x000e620000000a00 */
[----:B0-----:R-:W-:-:S04]  /*57b0*/  ISETP.NE.U32.AND P0, PT, R10, RZ, PT ;  /* 0x000000ff0a00720c */ /* 0x001fc80003f05070 */
[----:B------:R-:W-:-:S13]  /*57c0*/  ISETP.NE.AND.EX P0, PT, R11, RZ, PT, P0 ;  /* 0x000000ff0b00720c */ /* 0x000fda0003f05300 */
[----:B-12-4-:R-:W-:Y:S05]  /*57d0*/  @!P0 BRA `(.L_x_169) ;  /* 0x0000000000288947 */ /* 0x016fea0003800000 */
[----:B------:R-:W0:Y:S02]  /*57e0*/  LDC R3, c[0x0][0x634] ;  /* 0x00018d00ff037b82 */ /* 0x000e240000000800 */
[----:B0-----:R-:W-:-:S05]  /*57f0*/  IADD3 R3, P0, R16, R3, RZ ;  /* 0x0000000310037210 */ /* 0x001fca0007f1e0ff */
[----:B------:R-:W-:-:S04]  /*5800*/  IMAD.X R13, RZ, RZ, R17, P0 ;  /* 0x000000ffff0d7224 */ /* 0x000fc800000e0611 */
[----:B------:R-:W-:-:S04]  /*5810*/  IMAD.WIDE.U32 R4, R13, R10, RZ ;  /* 0x0000000a0d047225 */ /* 0x000fc800078e00ff */
[----:B---3--:R-:W-:-:S04]  /*5820*/  IMAD.WIDE.U32 R6, P0, R3, R11, R4 ;  /* 0x0000000b03067225 */ /* 0x008fc80007800004 */
[----:B------:R-:W-:-:S04]  /*5830*/  IMAD.WIDE.U32 R4, R3, R10, RZ ;  /* 0x0000000a03047225 */ /* 0x000fc800078e00ff */
[----:B------:R-:W-:Y:S01]  /*5840*/  IMAD.X R9, RZ, RZ, RZ, P0 ;  /* 0x000000ffff097224 */ /* 0x000fe200000e06ff */
[----:B------:R-:W-:Y:S01]  /*5850*/  IADD3 RZ, P0, R5, R6, RZ ;  /* 0x0000000605ff7210 */ /* 0x000fe20007f1e0ff */
[----:B------:R-:W-:-:S04]  /*5860*/  IMAD.MOV.U32 R8, RZ, RZ, R7 ;  /* 0x000000ffff087224 */ /* 0x000fc800078e0007 */
[----:B------:R-:W-:-:S08]  /*5870*/  IMAD.WIDE.U32.X R8, R13, R11, R8, P0 ;  /* 0x0000000b0d087225 */ /* 0x000fd000000e0408 */
.L_x_169:
[-CC-:B------:R-:W-:Y:S01]  /*5880*/  SHF.R.U64 R18, R8, R0.reuse, R9.reuse ;  /* 0x0000000008127219 */ /* 0x180fe20000001209 */
[----:B------:R-:W0:Y:S01]  /*5890*/  LDC.64 R24, c[0x0][0x640] ;  /* 0x00019000ff187b82 */ /* 0x000e220000000a00 */
[----:B------:R-:W-:Y:S01]  /*58a0*/  SHF.R.U32.HI R0, RZ, R0, R9 ;  /* 0x00000000ff007219 */ /* 0x000fe20000011609 */
[----:B------:R-:W-:Y:S01]  /*58b0*/  ULDC UR4, c[0x0][0x150] ;  /* 0x0000540000047ab9 */ /* 0x000fe20000000800 */
[----:B------:R-:W-:Y:S02]  /*58c0*/  IADD3 R3, P0, RZ, -R18, RZ ;  /* 0x80000012ff037210 */ /* 0x000fe40007f1e0ff */
[----:B---3--:R-:W-:-:S03]  /*58d0*/  I2FP.F32.U32 R7, R12 ;  /* 0x0000000c00077245 */ /* 0x008fc60000201000 */
[----:B------:R-:W1:Y:S01]  /*58e0*/  LDC R6, c[0x0][0x618] ;  /* 0x00018600ff067b82 */ /* 0x000e620000000800 */
[----:B------:R-:W-:Y:S02]  /*58f0*/  IMAD.X R5, RZ, RZ, ~R0, P0 ;  /* 0x000000ffff057224 */ /* 0x000fe400000e0e00 */
[----:B------:R-:W-:Y:S01]  /*5900*/  FMUL R7, R7, UR4 ;  /* 0x0000000407077c20 */ /* 0x000fe20008400000 */
[----:B------:R-:W-:Y:S01]  /*5910*/  ULDC UR4, c[0x0][0x154] ;  /* 0x0000550000047ab9 */ /* 0x000fe20000000800 */
[-C--:B------:R-:W-:Y:S02]  /*5920*/  IMAD R0, R5, R14.reuse, RZ ;  /* 0x0000000e05007224 */ /* 0x080fe400078e02ff */
[C---:B------:R-:W-:Y:S01]  /*5930*/  IMAD.WIDE.U32 R4, R3.reuse, R14, R16 ;  /* 0x0000000e03047225 */ /* 0x040fe200078e0010 */
[----:B------:R-:W2:Y:S01]  /*5940*/  LDC R8, c[0x0][0x608] ;  /* 0x00018200ff087b82 */ /* 0x000ea20000000800 */
[----:B------:R-:W3:Y:S02]  /*5950*/  F2I.U32.TRUNC.NTZ R7, R7 ;  /* 0x0000000700077305 */ /* 0x000ee4000020f000 */
[----:B------:R-:W-:Y:S01]  /*5960*/  IMAD R3, R3, R15, R0 ;  /* 0x0000000f03037224 */ /* 0x000fe200078e0200 */
[----:B------:R-:W-:-:S03]  /*5970*/  I2FP.F32.U32 R0, R19 ;  /* 0x0000001300007245 */ /* 0x000fc60000201000 */
[----:B------:R-:W-:Y:S01]  /*5980*/  IMAD.IADD R3, R5, 0x1, R3 ;  /* 0x0000000105037824 */ /* 0x000fe200078e0203 */
[----:B------:R-:W4:Y:S01]  /*5990*/  LDC R22, c[0x0][0x658] ;  /* 0x00019600ff167b82 */ /* 0x000f220000000800 */
[----:B0-----:R-:W-:-:S04]  /*59a0*/  ISETP.NE.U32.AND P0, PT, R24, RZ, PT ;  /* 0x000000ff1800720c */ /* 0x001fc80003f05070 */
[----:B------:R-:W-:-:S03]  /*59b0*/  ISETP.NE.AND.EX P0, PT, R25, RZ, PT, P0 ;  /* 0x000000ff1900720c */ /* 0x000fc60003f05300 */
[----:B------:R-:W0:Y:S01]  /*59c0*/  LDC R9, c[0x0][0x144] ;  /* 0x00005100ff097b82 */ /* 0x000e220000000800 */
[-C--:B-1----:R-:W-:Y:S01]  /*59d0*/  SHF.R.U64 R10, R4, R6.reuse, R3 ;  /* 0x00000006040a7219 */ /* 0x082fe20000001203 */
[----:B---3--:R-:W-:Y:S01]  /*59e0*/  IMAD.MOV R7, RZ, RZ, -R7 ;  /* 0x000000ffff077224 */ /* 0x008fe200078e0a07 */
[----:B------:R-:W-:Y:S01]  /*59f0*/  SHF.R.U32.HI R3, RZ, R6, R3 ;  /* 0x00000006ff037219 */ /* 0x000fe20000011603 */
[----:B------:R-:W-:-:S04]  /*5a00*/  FMUL R6, R0, UR4 ;  /* 0x0000000400067c20 */ /* 0x000fc80008400000 */
[----:B------:R-:W1:Y:S01]  /*5a10*/  LDC R20, c[0x0][0x148] ;  /* 0x00005200ff147b82 */ /* 0x000e620000000800 */
[----:B------:R3:W0:Y:S01]  /*5a20*/  F2I.U32.TRUNC.NTZ R14, R6 ;  /* 0x00000006000e7305 */ /* 0x000622000020f000 */
[-CC-:B--2---:R-:W-:Y:S02]  /*5a30*/  SHF.R.U64 R0, R10, R8.reuse, R3.reuse ;  /* 0x000000080a007219 */ /* 0x184fe40000001203 */
[----:B------:R-:W-:-:S04]  /*5a40*/  SHF.R.U32.HI R3, RZ, R8, R3 ;  /* 0x00000008ff037219 */ /* 0x000fc80000011603 */
[----:B------:R-:W2:Y:S01]  /*5a50*/  LDC R21, c[0x0][0x648] ;  /* 0x00019200ff157b82 */ /* 0x000ea20000000800 */
[-CC-:B----4-:R-:W-:Y:S02]  /*5a60*/  SHF.R.U64 R13, R0, R22.reuse, R3.reuse ;  /* 0x00000016000d7219 */ /* 0x190fe40000001203 */
[----:B------:R-:W-:-:S03]  /*5a70*/  SHF.R.U32.HI R5, RZ, R22, R3 ;  /* 0x00000016ff057219 */ /* 0x000fc60000011603 */
[----:B------:R-:W-:Y:S02]  /*5a80*/  IMAD.MOV.U32 R4, RZ, RZ, R13 ;  /* 0x000000ffff047224 */ /* 0x000fe400078e000d */
[----:B------:R-:W4:Y:S01]  /*5a90*/  LDC R26, c[0x0][0x638] ;  /* 0x00018e00ff1a7b82 */ /* 0x000f220000000800 */
[----:B0-----:R-:W-:-:S07]  /*5aa0*/  IMAD R15, R9, R7, R12 ;  /* 0x00000007090f7224 */ /* 0x001fce00078e020c */
[----:B------:R-:W0:Y:S08]  /*5ab0*/  LDC R27, c[0x0][0x610] ;  /* 0x00018400ff1b7b82 */ /* 0x000e300000000800 */
[----:B------:R-:W0:Y:S01]  /*5ac0*/  LDC R28, c[0x0][0x600] ;  /* 0x00018000ff1c7b82 */ /* 0x000e220000000800 */
[----:B-123--:R-:W-:Y:S05]  /*5ad0*/  @!P0 BRA `(.L_x_170) ;  /* 0x0000000000288947 */ /* 0x00efea0003800000 */
[----:B------:R-:W1:Y:S02]  /*5ae0*/  LDC R4, c[0x0][0x64c] ;  /* 0x00019300ff047b82 */ /* 0x000e640000000800 */
[----:B-1----:R-:W-:-:S05]  /*5af0*/  IADD3 R3, P0, R13, R4, RZ ;  /* 0x000000040d037210 */ /* 0x002fca0007f1e0ff */
        /* <DEDUP_REMOVED lines=8> */
.L_x_170:
[----:B------:R-:W-:Y:S01]  /*5b80*/  ISETP.NE.AND P0, PT, R2, 0x1, PT ;  /* 0x000000010200780c */ /* 0x000fe20003f05270 */
[----:B------:R-:W-:Y:S01]  /*5b90*/  IMAD.MOV R14, RZ, RZ, -R14 ;  /* 0x000000ffff0e7224 */ /* 0x000fe200078e0a0e */
[----:B------:R-:W-:Y:S02]  /*5ba0*/  SHF.R.U64 R3, R4, R21, R5 ;  /* 0x0000001504037219 */ /* 0x000fe40000001205 */
[----:B------:R-:W-:-:S03]  /*5bb0*/  LOP3.LUT R0, R0, R99, RZ, 0xc0, !PT ;  /* 0x0000006300007212 */ /* 0x000fc600078ec0ff */
[----:B------:R-:W-:Y:S02]  /*5bc0*/  IMAD.MOV R4, RZ, RZ, -R3 ;  /* 0x000000ffff047224 */ /* 0x000fe400078e0a03 */
[----:B------:R-:W-:Y:S01]  /*5bd0*/  IMAD R22, R91, R3, R0 ;  /* 0x000000035b167224 */ /* 0x000fe200078e0200 */
[----:B------:R-:W-:Y:S01]  /*5be0*/  LOP3.LUT R3, R10, R97, RZ, 0xc0, !PT ;  /* 0x000000610a037212 */ /* 0x000fe200078ec0ff */
[----:B----4-:R-:W-:Y:S02]  /*5bf0*/  IMAD R0, R4, R26, R13 ;  /* 0x0000001a04007224 */ /* 0x010fe400078e020d */
[----:B------:R-:W-:Y:S02]  /*5c00*/  @P0 IMAD R15, R20, R14, R19 ;  /* 0x0000000e140f0224 */ /* 0x000fe400078e0213 */
[----:B0-----:R-:W-:Y:S02]  /*5c10*/  IMAD R3, R0, R28, R3 ;  /* 0x0000001c00037224 */ /* 0x001fe400078e0203 */
[----:B------:R-:W-:-:S02]  /*5c20*/  IMAD R22, R22, R27, R15 ;  /* 0x0000001b16167224 */ /* 0x000fc400078e020f */
[----:B------:R-:W-:-:S03]  /*5c30*/  IMAD.MOV.U32 R4, RZ, RZ, 0x1 ;  /* 0x00000001ff047424 */ /* 0x000fc600078e00ff */
[----:B------:R-:W-:Y:S02]  /*5c40*/  SEL R19, R3, R22, !P0 ;  /* 0x0000001603137207 */ /* 0x000fe40004000000 */
[----:B------:R-:W-:Y:S02]  /*5c50*/  PRMT R0, R4, 0x7610, R0 ;  /* 0x0000761004007816 */ /* 0x000fe40000000000 */
[----:B------:R-:W-:-:S07]  /*5c60*/  SEL R22, R22, R3, !P0 ;  /* 0x0000000316167207 */ /* 0x000fce0004000000 */
.L_x_168:
[----:B------:R-:W-:Y:S01]  /*5c70*/  LOP3.LUT P0, RZ, R0, 0xff, RZ, 0xc0, !PT ;  /* 0x000000ff00ff7812 */ /* 0x000fe2000780c0ff */
[----:B------:R-:W-:Y:S01]  /*5c80*/  UIMAD.WIDE.U32 UR4, UR38, 0x38e38e39, URZ ;  /* 0x38e38e39260478a5 */ /* 0x000fe2000f8e003f */
[----:B------:R-:W-:-:S03]  /*5c90*/  LOP3.LUT R103, R103, 0x1, RZ, 0x3c, !PT ;  /* 0x0000000167677812 */ /* 0x000fc600078e3cff */
[----:B------:R-:W-:-:S04]  /*5ca0*/  USHF.R.U32.HI UR4, URZ, 0x1, UR5 ;  /* 0x000000013f047899 */ /* 0x000fc80008011605 */
[----:B------:R-:W-:-:S04]  /*5cb0*/  UIMAD UR38, UR4, -0x9, UR38 ;  /* 0xfffffff7042678a4 */ /* 0x000fc8000f8e0226 */
[----:B------:R-:W-:Y:S08]  /*5cc0*/  @P0 BRA `(.L_x_171) ;  /* 0xffffffb800b00947 */ /* 0x000ff0000383ffff */
[----:B------:R-:W-:Y:S05]  /*5cd0*/  EXIT ;  /* 0x000000000000794d */ /* 0x000fea0003800000 */
.L_x_18:
[----:B------:R-:W-:-:S08]  /*5ce0*/  ISETP.NE.AND P0, PT, R14, RZ, PT ;  /* 0x000000ff0e00720c */ /* 0x000fd00003f05270 */
[----:B0-----:R-:W0:-:S00]  /*5cf0*/  USETMAXREG.DEALLOC.CTAPOOL 0x28 ;  /* 0x00000028000079c8 */ /* 0x001e0000080e0500 */
[----:B------:R-:W-:Y:S05]  /*5d00*/  @P0 EXIT ;  /* 0x000000000000094d */ /* 0x000fea0003800000 */
[----:B0-----:R-:W-:Y:S01]  /*5d10*/  LOP3.LUT P0, RZ, R8, 0xff, RZ, 0xc0, !PT ;  /* 0x000000ff08ff7812 */ /* 0x001fe2000780c0ff */
[----:B------:R-:W-:Y:S02]  /*5d20*/  IMAD.MOV.U32 R3, RZ, RZ, 0x1 ;  /* 0x00000001ff037424 */ /* 0x000fe400078e00ff */
[----:B------:R-:W-:-:S10]  /*5d30*/  IMAD.MOV.U32 R8, RZ, RZ, RZ ;  /* 0x000000ffff087224 */ /* 0x000fd400078e00ff */
[----:B------:R-:W-:Y:S05]  /*5d40*/  @!P0 BRA `(.L_x_172) ;  /* 0x0000000c002c8947 */ /* 0x000fea0003800000 */
[----:B------:R-:W0:Y:S01]  /*5d50*/  S2UR UR8, SR_CgaCtaId ;  /* 0x00000000000879c3 */ /* 0x000e220000008800 */
[----:B------:R-:W-:Y:S01]  /*5d60*/  LOP3.LUT P0, RZ, R5, 0x1f, RZ, 0xc0, !PT ;  /* 0x0000001f05ff7812 */ /* 0x000fe2000780c0ff */
[----:B------:R-:W-:Y:S01]  /*5d70*/  ULDC UR5, c[0x0][0x658] ;  /* 0x0001960000057ab9 */ /* 0x000fe20000000800 */
[----:B------:R-:W-:Y:S01]  /*5d80*/  UMOV UR6, 0xffffffff ;  /* 0xffffffff00067882 */ /* 0x000fe20000000000 */
[----:B------:R-:W-:Y:S01]  /*5d90*/  BSSY B0, `(.L_x_172) ;  /* 0x00000c6000007945 */ /* 0x000fe20003800000 */
[----:B------:R-:W-:Y:S01]  /*5da0*/  USHF.L.U32 UR6, UR6, UR5, URZ ;  /* 0x0000000506067299 */ /* 0x000fe2000800063f */
[C---:B------:R-:W-:Y:S01]  /*5db0*/  ISETP.NE.AND P2, PT, R4.reuse, RZ, PT ;  /* 0x000000ff0400720c */ /* 0x040fe20003f45270 */
[----:B------:R-:W-:Y:S01]  /*5dc0*/  IMAD.MOV.U32 R10, RZ, RZ, 0x1 ;  /* 0x00000001ff0a7424 */ /* 0x000fe200078e00ff */
[----:B------:R-:W-:Y:S01]  /*5dd0*/  ISETP.NE.OR P0, PT, R4, RZ, !P0 ;  /* 0x000000ff0400720c */ /* 0x000fe20004705670 */
[----:B------:R-:W-:Y:S01]  /*5de0*/  IMAD.MOV.U32 R3, RZ, RZ, 0x1 ;  /* 0x00000001ff037424 */ /* 0x000fe200078e00ff */
[----:B------:R-:W-:Y:S01]  /*5df0*/  LOP3.LUT R9, R23, 0x2, RZ, 0xfc, !PT ;  /* 0x0000000217097812 */ /* 0x000fe200078efcff */
[----:B------:R-:W-:Y:S01]  /*5e00*/  IMAD.MOV.U32 R8, RZ, RZ, RZ ;  /* 0x000000ffff087224 */ /* 0x000fe200078e00ff */
[----:B------:R-:W-:Y:S01]  /*5e10*/  ULDC UR4, c[0x0][0x600] ;  /* 0x0001800000047ab9 */ /* 0x000fe20000000800 */
[----:B------:R-:W-:Y:S01]  /*5e20*/  UMOV UR7, 0x1 ;  /* 0x0000000100077882 */ /* 0x000fe20000000000 */
[----:B------:R-:W-:-:S02]  /*5e30*/  UIADD3 UR22, UR40, 0x1, URZ ;  /* 0x0000000128167890 */ /* 0x000fc4000fffe03f */
[----:B------:R-:W-:Y:S02]  /*5e40*/  UIADD3 UR14, UR4, -0x1, URZ ;  /* 0xffffffff040e7890 */ /* 0x000fe4000fffe03f */
[----:B------:R-:W-:Y:S02]  /*5e50*/  USHF.L.U32 UR16, UR7, UR5, URZ ;  /* 0x0000000507107299 */ /* 0x000fe4000800063f */
[----:B------:R-:W-:Y:S01]  /*5e60*/  ULOP3.LUT UR15, URZ, UR6, URZ, 0x33, !UPT ;  /* 0x000000063f0f7292 */ /* 0x000fe2000f8e333f */
[----:B------:R-:W-:Y:S01]  /*5e70*/  ULDC.64 UR20, c[0x0][0x198] ;  /* 0x0000660000147ab9 */ /* 0x000fe20000000a00 */
[----:B0-----:R-:W-:-:S05]  /*5e80*/  IMAD.U32 R11, RZ, RZ, UR8 ;  /* 0x00000008ff0b7e24 */ /* 0x001fca000f8e00ff */
[----:B------:R-:W-:-:S07]  /*5e90*/  LEA R12, R11, 0x180, 0xa ;  /* 0x000001800b0c7811 */ /* 0x000fce00078e50ff */
.L_x_184:
[----:B------:R-:W-:-:S03]  /*5ea0*/  UMOV UR4, 0xffffffff ;  /* 0xffffffff00047882 */ /* 0x000fc60000000000 */
[----:B------:R-:W-:Y:S05]  /*5eb0*/  BRA.DIV UR4, `(.L_x_173) ;  /* 0x0000001204a07947 */ /* 0x000fea000b800000 */
[----:B------:R-:W-:-:S13]  /*5ec0*/  ELECT P6, URZ, PT ;  /* 0x00000000003f782f */ /* 0x000fda00038c0000 */
.L_x_202:
[----:B------:R-:W0:Y:S01]  /*5ed0*/  LDC R4, c[0x0][0x28c] ;  /* 0x0000a300ff047b82 */ /* 0x000e220000000800 */
[----:B------:R-:W-:Y:S01]  /*5ee0*/  BSSY B1, `(.L_x_174) ;  /* 0x000003b000017945 */ /* 0x000fe20003800000 */
[----:B0-----:R-:W-:-:S13]  /*5ef0*/  ISETP.LT.OR P6, PT, R4, 0x1, !P6 ;  /* 0x000000010400780c */ /* 0x001fda00077c1670 */
[----:B------:R-:W-:Y:S05]  /*5f00*/  @P6 BRA `(.L_x_175) ;  /* 0x0000000000e06947 */ /* 0x000fea0003800000 */
[----:B------:R-:W-:Y:S02]  /*5f10*/  IMAD R11, R22, 0x8, R11 ;  /* 0x00000008160b7824 */ /* 0x000fe400078e020b */
[----:B------:R-:W-:Y:S02]  /*5f20*/  IMAD.SHL.U32 R19, R19, 0x80, RZ ;  /* 0x0000008013137824 */ /* 0x000fe400078e00ff */
[----:B------:R-:W-:Y:S02]  /*5f30*/  IMAD.MOV.U32 R20, RZ, RZ, RZ ;  /* 0x000000ffff147224 */ /* 0x000fe400078e00ff */
[----:B------:R-:W-:Y:S02]  /*5f40*/  IMAD.U32 R21, RZ, RZ, UR22 ;  /* 0x00000016ff157e24 */ /* 0x000fe4000f8e00ff */
[----:B------:R-:W-:Y:S02]  /*5f50*/  IMAD.MOV.U32 R4, RZ, RZ, R3 ;  /* 0x000000ffff047224 */ /* 0x000fe400078e0003 */
[----:B------:R-:W-:-:S02]  /*5f60*/  IMAD.MOV.U32 R5, RZ, RZ, R8 ;  /* 0x000000ffff057224 */ /* 0x000fc400078e0008 */
[----:B------:R-:W-:-:S07]  /*5f70*/  IMAD.SHL.U32 R13, R11, 0x8, RZ ;  /* 0x000000080b0d7824 */ /* 0x000fce00078e00ff */
.L_x_179:
[----:B------:R-:W0:Y:S01]  /*5f80*/  S2UR UR4, SR_CgaCtaId ;  /* 0x00000000000479c3 */ /* 0x000e220000008800 */
[----:B------:R-:W-:-:S07]  /*5f90*/  MOV R6, 0x400 ;  /* 0x0000040000067802 */ /* 0x000fce0000000f00 */
[----:B------:R-:W1:Y:S01]  /*5fa0*/  @!P2 LDC R7, c[0x0][0x500] ;  /* 0x00014000ff07ab82 */ /* 0x000e620000000800 */
[----:B0-----:R-:W-:-:S05]  /*5fb0*/  IMAD.U32 R11, RZ, RZ, UR4 ;  /* 0x00000004ff0b7e24 */ /* 0x001fca000f8e00ff */
[----:B------:R-:W-:Y:S02]  /*5fc0*/  LEA R14, R11, R6, 0x18 ;  /* 0x000000060b0e7211 */ /* 0x000fe400078ec0ff */
[----:B------:R-:W-:-:S03]  /*5fd0*/  SHF.L.U32 R6, R4, 0x1f, RZ ;  /* 0x0000001f04067819 */ /* 0x000fc600000006ff */
[----:B------:R-:W-:-:S04]  /*5fe0*/  IMAD R15, R5, 0x8, R14 ;  /* 0x00000008050f7824 */ /* 0x000fc800078e020e */
[----:B------:R-:W0:Y:S02]  /*5ff0*/  SYNCS.PHASECHK.TRANS64.TRYWAIT P1, [R15+URZ+0x48], R6 ;  /* 0x000048060f0075a7 */ /* 0x000e24000802017f */
[----:B01----:R-:W-:Y:S05]  /*6000*/  @!P1 BRA `(.L_x_176) ;  /* 0x00000010006c9947 */ /* 0x003fea0003800000 */
.L_x_203:
[----:B0-----:R-:W-:Y:S01]  /*6010*/  PRMT R6, R9, 0x9910, RZ ;  /* 0x0000991009067816 */ /* 0x001fe200000000ff */
[----:B------:R0:W-:Y:S03]  /*6020*/  @!P2 SYNCS.ARRIVE.TRANS64 RZ, [R15+URZ], R7 ;  /* 0x000000070fffa9a7 */ /* 0x0001e6000800003f */
[----:B------:R-:W-:-:S13]  /*6030*/  ISETP.NE.AND P1, PT, R6, 0x2, PT ;  /* 0x000000020600780c */ /* 0x000fda0003f25270 */
[----:B0-----:R-:W-:Y:S05]  /*6040*/  @P1 BRA `(.L_x_177) ;  /* 0x0000000000041947 */ /* 0x001fea0003800000 */
[----:B------:R-:W-:Y:S01]  /*6050*/  BPT.TRAP 0x1 ;  /* 0x000000040000795c */ /* 0x000fe20000300000 */
.L_x_177:
[----:B------:R-:W-:Y:S05]  /*6060*/  @P0 BRA `(.L_x_178) ;  /* 0x0000000000040947 */ /* 0x000fea0003800000 */
[----:B------:R-:W-:Y:S01]  /*6070*/  BPT.TRAP 0x1 ;  /* 0x000000040000795c */ /* 0x000fe20000300000 */
.L_x_178:
[C---:B------:R-:W-:Y:S01]  /*6080*/  IMAD R6, R5.reuse, 0x2000, R12 ;  /* 0x0000200005067824 */ /* 0x040fe200078e020c */
[----:B------:R-:W-:Y:S01]  /*6090*/  R2UR UR8, R14 ;  /* 0x000000000e0872ca */ /* 0x000fe200000e0000 */
[----:B------:R-:W-:Y:S01]  /*60a0*/  IMAD R14, R5, 0x4000, R14 ;  /* 0x00004000050e7824 */ /* 0x000fe200078e020e */
[----:B------:R-:W-:Y:S01]  /*60b0*/  R2UR UR17, R13 ;  /* 0x000000000d1172ca */ /* 0x000fe200000e0000 */
[----:B------:R-:W-:Y:S01]  /*60c0*/  VIADD R21, R21, 0xffffffff ;  /* 0xffffffff15157836 */ /* 0x000fe20000000000 */
[----:B------:R-:W-:Y:S01]  /*60d0*/  R2UR UR5, R6 ;  /* 0x00000000060572ca */ /* 0x000fe200000e0000 */
[----:B------:R-:W-:Y:S01]  /*60e0*/  UIADD3 UR4, UP0, UR20, 0xf0, URZ ;  /* 0x000000f014047890 */ /* 0x000fe2000ff1e03f */
[----:B------:R-:W-:Y:S01]  /*60f0*/  R2UR UR11, R14 ;  /* 0x000000000e0b72ca */ /* 0x000fe200000e0000 */
[----:B------:R-:W-:Y:S01]  /*6100*/  UIADD3 UR24, UP1, UR20, 0x1f0, URZ ;  /* 0x000001f014187890 */ /* 0x000fe2000ff3e03f */
[----:B------:R-:W-:Y:S01]  /*6110*/  R2UR UR9, R15 ;  /* 0x000000000f0972ca */ /* 0x000fe200000e0000 */
[----:B------:R-:W-:Y:S01]  /*6120*/  VIADD R5, R5, 0x1 ;  /* 0x0000000105057836 */ /* 0x000fe20000000000 */
[----:B------:R-:W-:Y:S01]  /*6130*/  R2UR UR10, R20 ;  /* 0x00000000140a72ca */ /* 0x000fe200000e0000 */
[----:B------:R-:W-:Y:S01]  /*6140*/  UIADD3.X UR25, URZ, UR21, URZ, UP1, !UPT ;  /* 0x000000153f197290 */ /* 0x000fe20008ffe43f */
[----:B------:R-:W-:Y:S01]  /*6150*/  R2UR UR12, R18 ;  /* 0x00000000120c72ca */ /* 0x000fe200000e0000 */
[----:B------:R-:W-:Y:S01]  /*6160*/  UMOV UR19, 0xff0000 ;  /* 0x00ff000000137882 */ /* 0x000fe20000000000 */
[----:B------:R-:W-:Y:S01]  /*6170*/  R2UR UR18, R19 ;  /* 0x00000000131272ca */ /* 0x000fe200000e0000 */
[----:B------:R-:W-:Y:S01]  /*6180*/  UMOV UR6, 0x0 ;  /* 0x0000000000067882 */ /* 0x000fe20000000000 */
[----:B------:R-:W-:Y:S01]  /*6190*/  ISETP.GT.AND P3, PT, R21, 0x1, PT ;  /* 0x000000011500780c */ /* 0x000fe20003f64270 */
[----:B------:R-:W-:Y:S01]  /*61a0*/  UIADD3 UR8, UR8, UR5, URZ ;  /* 0x0000000508087290 */ /* 0x000fe2000fffe03f */
[C---:B------:R-:W-:Y:S01]  /*61b0*/  ISETP.NE.AND P1, PT, R5.reuse, 0x9, PT ;  /* 0x000000090500780c */ /* 0x040fe20003f25270 */
[----:B------:R-:W-:Y:S01]  /*61c0*/  UIADD3.X UR5, URZ, UR21, URZ, UP0, !UPT ;  /* 0x000000153f057290 */ /* 0x000fe200087fe43f */
[----:B------:R-:W-:Y:S01]  /*61d0*/  VIADD R20, R20, 0x80 ;  /* 0x0000008014147836 */ /* 0x000fe20000000000 */
[----:B------:R-:W-:Y:S01]  /*61e0*/  UIADD3 UR13, UR11, 0x12180, URZ ;  /* 0x000121800b0d7890 */ /* 0x000fe2000fffe03f */
[----:B------:R-:W-:Y:S01]  /*61f0*/  SEL R7, RZ, 0x1, P1 ;  /* 0x00000001ff077807 */ /* 0x000fe20000800000 */
[----:B------:R-:W-:Y:S01]  /*6200*/  UMOV UR7, 0x10000000 ;  /* 0x1000000000077882 */ /* 0x000fe20000000000 */
[----:B------:R-:W-:Y:S01]  /*6210*/  UMOV UR11, UR17 ;  /* 0x00000011000b7c82 */ /* 0x000fe20008000000 */
[----:B------:R-:W-:-:S02]  /*6220*/  SEL R5, R5, RZ, P1 ;  /* 0x000000ff05057207 */ /* 0x000fc40000800000 */
[----:B------:R-:W-:Y:S01]  /*6230*/  LOP3.LUT R4, R4, R7, RZ, 0x3c, !PT ;  /* 0x0000000704047212 */ /* 0x000fe200078e3cff */
[----:B------:R0:W-:Y:S02]  /*6240*/  UTMALDG.3D.MULTICAST [UR8], [UR4], UR19, desc[UR6] ;  /* 0x00000608040073b4 */ /* 0x0001e40008011813 */
[----:B0-----:R-:W-:Y:S01]  /*6250*/  UMOV UR8, UR13 ;  /* 0x0000000d00087c82 */ /* 0x001fe20008000000 */
[----:B------:R-:W-:Y:S02]  /*6260*/  UMOV UR11, UR18 ;  /* 0x00000012000b7c82 */ /* 0x000fe40008000000 */
[----:B------:R0:W-:Y:S02]  /*6270*/  UTMALDG.3D [UR8], [UR24], desc[UR6] ;  /* 0x00000608180075b4 */ /* 0x0001e40008011000 */
[----:B0-----:R-:W-:Y:S05]  /*6280*/  @P3 BRA `(.L_x_179) ;  /* 0xfffffffc003c3947 */ /* 0x001fea000383ffff */
.L_x_175:
[----:B------:R-:W-:Y:S05]  /*6290*/  BSYNC B1 ;  /* 0x0000000000017941 */ /* 0x000fea0003800000 */
.L_x_174:
[----:B------:R-:W3:Y:S01]  /*62a0*/  LDL.64 R14, [R1] ;  /* 0x00000000010e7983 */ /* 0x000ee20000100a00 */
[----:B------:R-:W-:Y:S01]  /*62b0*/  LOP3.LUT P4, RZ, R10, 0xff, RZ, 0xc0, !PT ;  /* 0x000000ff0aff7812 */ /* 0x000fe2000788c0ff */
[----:B------:R-:W-:Y:S01]  /*62c0*/  VIADD R7, R8, UR40 ;  /* 0x0000002808077c36 */ /* 0x000fe20008000000 */
[----:B------:R-:W-:Y:S01]  /*62d0*/  ULDC.64 UR4, c[0x0][0x650] ;  /* 0x0001940000047ab9 */ /* 0x000fe20000000a00 */
[----:B------:R-:W-:Y:S01]  /*62e0*/  IMAD.U32 R8, RZ, RZ, UR40 ;  /* 0x00000028ff087e24 */ /* 0x000fe2000f8e00ff */
[----:B------:R-:W-:Y:S01]  /*62f0*/  UISETP.GE.U32.AND UP0, UPT, UR40, 0x9, UPT ;  /* 0x000000092800788c */ /* 0x000fe2000bf06070 */
[----:B------:R-:W-:Y:S01]  /*6300*/  BSSY B1, `(.L_x_180) ;  /* 0x000006c000017945 */ /* 0x000fe20003800000 */
[----:B------:R-:W-:Y:S01]  /*6310*/  ISETP.GT.U32.AND P1, PT, R7, 0x8, PT ;  /* 0x000000080700780c */ /* 0x000fe20003f24070 */
[----:B------:R-:W-:Y:S01]  /*6320*/  IMAD.MOV.U32 R22, RZ, RZ, -0x1 ;  /* 0xffffffffff167424 */ /* 0x000fe200078e00ff */
[----:B------:R-:W-:Y:S01]  /*6330*/  PRMT R10, RZ, 0x7610, R10 ;  /* 0x00007610ff0a7816 */ /* 0x000fe2000000000a */
[----:B------:R-:W-:Y:S01]  /*6340*/  IMAD.MOV.U32 R19, RZ, RZ, -0x1 ;  /* 0xffffffffff137424 */ /* 0x000fe200078e00ff */
[----:B------:R-:W-:Y:S01]  /*6350*/  ISETP.LT.U32.AND P1, PT, R8, 0x9, P1 ;  /* 0x000000090800780c */ /* 0x000fe20000f21070 */
[----:B------:R-:W-:Y:S01]  /*6360*/  IMAD.MOV.U32 R18, RZ, RZ, -0x1 ;  /* 0xffffffffff127424 */ /* 0x000fe200078e00ff */
[----:B------:R-:W-:Y:S01]  /*6370*/  PLOP3.LUT P3, PT, PT, PT, UP0, 0x80, 0x0 ;  /* 0x000000000000781c */ /* 0x000fe20003f6f008 */
[----:B------:R-:W0:Y:S01]  /*6380*/  @P4 S2R R11, SR_CgaCtaId ;  /* 0x00000000000b4919 */ /* 0x000e220000008800 */
[----:B------:R-:W-:-:S04]  /*6390*/  @P4 MOV R4, 0x400 ;  /* 0x0000040000044802 */ /* 0x000fc80000000f00 */
[----:B0-----:R-:W-:Y:S01]  /*63a0*/  @P4 LEA R6, R11, R4, 0x18 ;  /* 0x000000040b064211 */ /* 0x001fe200078ec0ff */
[----:B------:R-:W-:Y:S01]  /*63b0*/  IMAD.WIDE.U32 R4, R7, 0x38e38e39, RZ ;  /* 0x38e38e3907047825 */ /* 0x000fe200078e00ff */
[----:B------:R-:W-:Y:S02]  /*63c0*/  SEL R4, RZ, 0x1, !P1 ;  /* 0x00000001ff047807 */ /* 0x000fe40004800000 */
[----:B------:R0:W-:Y:S02]  /*63d0*/  @P4 SYNCS.ARRIVE.TRANS64.A1T0 RZ, [R6+URZ+0xc8], RZ ;  /* 0x0000c8ff06ff49a7 */ /* 0x0001e4000810003f */
[----:B------:R-:W-:Y:S02]  /*63e0*/  LOP3.LUT R3, R3, R4, RZ, 0x3c, !PT ;  /* 0x0000000403037212 */ /* 0x000fe400078e3cff */
[----:B------:R-:W-:Y:S02]  /*63f0*/  PRMT R4, RZ, 0x7610, R4 ;  /* 0x00007610ff047816 */ /* 0x000fe40000000004 */
[----:B0-----:R-:W-:-:S04]  /*6400*/  SHF.R.U32.HI R6, RZ, 0x1, R5 ;  /* 0x00000001ff067819 */ /* 0x001fc80000011605 */
[----:B------:R-:W-:Y:S01]  /*6410*/  @P3 LOP3.LUT R3, R3, 0x1, R6, 0x78, !PT ;  /* 0x0000000103033812 */ /* 0x000fe200078e7806 */
[----:B------:R-:W-:Y:S01]  /*6420*/  IMAD R8, R6, -0x9, R7 ;  /* 0xfffffff706087824 */ /* 0x000fe200078e0207 */
[----:B---3--:R-:W-:-:S04]  /*6430*/  IADD3 R16, P4, R16, R14, RZ ;  /* 0x0000000e10107210 */ /* 0x008fc80007f9e0ff */
[----:B------:R-:W-:Y:S01]  /*6440*/  ISETP.GE.U32.AND P1, PT, R16, UR4, PT ;  /* 0x0000000410007c0c */ /* 0x000fe2000bf26070 */
[----:B------:R-:W-:-:S05]  /*6450*/  IMAD.X R17, R17, 0x1, R0, P4 ;  /* 0x0000000111117824 */ /* 0x000fca00020e0600 */
[----:B------:R-:W-:-:S13]  /*6460*/  ISETP.GE.U32.AND.EX P1, PT, R17, UR5, PT, P1 ;  /* 0x0000000511007c0c */ /* 0x000fda000bf26110 */
[----:B------:R-:W-:Y:S05]  /*6470*/  @P1 BRA `(.L_x_181) ;  /* 0x0000000400501947 */ /* 0x000fea0003800000 */
[----:B------:R-:W0:Y:S01]  /*6480*/  S2R R13, SR_CTAID.X ;  /* 0x00000000000d7919 */ /* 0x000e220000002500 */
[----:B------:R-:W-:Y:S01]  /*6490*/  ULDC.64 UR4, c[0x0][0x628] ;  /* 0x00018a0000047ab9 */ /* 0x000fe20000000a00 */
[----:B------:R-:W-:Y:S01]  /*64a0*/  ULDC UR7, c[0x0][0x630] ;  /* 0x00018c0000077ab9 */ /* 0x000fe20000000800 */
[----:B------:R-:W-:Y:S01]  /*64b0*/  ISETP.NE.U32.AND P1, PT, RZ, UR4, PT ;  /* 0x00000004ff007c0c */ /* 0x000fe2000bf25070 */
[----:B------:R-:W1:Y:S01]  /*64c0*/  S2R R14, SR_CTAID.Y ;  /* 0x00000000000e7919 */ /* 0x000e620000002600 */
[----:B------:R-:W-:Y:S01]  /*64d0*/  ULDC UR8, c[0x0][0x150] ;  /* 0x0000540000087ab9 */ /* 0x000fe20000000800 */
[----:B------:R-:W-:Y:S01]  /*64e0*/  IMAD.MOV.U32 R4, RZ, RZ, R16 ;  /* 0x000000ffff047224 */ /* 0x000fe200078e0010 */
[----:B------:R-:W-:Y:S01]  /*64f0*/  ISETP.NE.AND.EX P1, PT, RZ, UR5, PT, P1 ;  /* 0x00000005ff007c0c */ /* 0x000fe2000bf25310 */
[----:B------:R-:W-:Y:S01]  /*6500*/  IMAD.MOV.U32 R5, RZ, RZ, R17 ;  /* 0x000000ffff057224 */ /* 0x000fe200078e0011 */
[----:B0-----:R-:W-:-:S11]  /*6510*/  I2FP.F32.U32 R19, R13 ;  /* 0x0000000d00137245 */ /* 0x001fd60000201000 */
[----:B------:R-:W-:Y:S05]  /*6520*/  @!P1 BRA `(.L_x_182) ;  /* 0x0000000000289947 */ /* 0x000fea0003800000 */
[----:B------:R-:W-:Y:S02]  /*6530*/  ULDC UR6, c[0x0][0x634] ;  /* 0x00018d0000067ab9 */ /* 0x000fe40000000800 */
[----:B------:R-:W-:-:S05]  /*6540*/  IADD3 R5, P1, R16, UR6, RZ ;  /* 0x0000000610057c10 */ /* 0x000fca000ff3e0ff */
[----:B------:R-:W-:-:S04]  /*6550*/  IMAD.X R15, RZ, RZ, R17, P1 ;  /* 0x000000ffff0f7224 */ /* 0x000fc800008e0611 */
[----:B------:R-:W-:-:S04]  /*6560*/  IMAD.WIDE.U32 R6, R15, UR4, RZ ;  /* 0x000000040f067c25 */ /* 0x000fc8000f8e00ff */
[----:B------:R-:W-:-:S04]  /*6570*/  IMAD.WIDE.U32 R6, P1, R5, UR5, R6 ;  /* 0x0000000505067c25 */ /* 0x000fc8000f820006 */
[----:B------:R-:W-:-:S04]  /*6580*/  IMAD.WIDE.U32 R4, R5, UR4, RZ ;  /* 0x0000000405047c25 */ /* 0x000fc8000f8e00ff */
[----:B------:R-:W-:Y:S01]  /*6590*/  IMAD.MOV.U32 R4, RZ, RZ, R7 ;  /* 0x000000ffff047224 */ /* 0x000fe200078e0007 */
[----:B------:R-:W-:Y:S01]  /*65a0*/  IADD3 RZ, P3, R5, R6, RZ ;  /* 0x0000000605ff7210 */ /* 0x000fe20007f7e0ff */
[----:B------:R-:W-:-:S04]  /*65b0*/  IMAD.X R5, RZ, RZ, RZ, P1 ;  /* 0x000000ffff057224 */ /* 0x000fc800008e06ff */
[----:B------:R-:W-:-:S08]  /*65c0*/  IMAD.WIDE.U32.X R4, R15, UR5, R4, P3 ;  /* 0x000000050f047c25 */ /* 0x000fd000098e0404 */
.L_x_182:
[--C-:B------:R-:W-:Y:S01]  /*65d0*/  SHF.R.U64 R18, R4, UR7, R5.reuse ;  /* 0x0000000704127c19 */ /* 0x100fe20008001205 */
[----:B------:R-:W-:Y:S01]  /*65e0*/  FMUL R19, R19, UR8 ;  /* 0x0000000813137c20 */ /* 0x000fe20008400000 */
[----:B------:R-:W-:Y:S01]  /*65f0*/  SHF.R.U32.HI R4, RZ, UR7, R5 ;  /* 0x00000007ff047c19 */ /* 0x000fe20008011605 */
[----:B------:R-:W0:Y:S01]  /*6600*/  LDC R6, c[0x0][0x144] ;  /* 0x00005100ff067b82 */ /* 0x000e220000000800 */
[----:B------:R-:W-:Y:S01]  /*6610*/  IADD3 R5, P1, RZ, -R18, RZ ;  /* 0x80000012ff057210 */ /* 0x000fe20007f3e0ff */
[----:B------:R-:W-:Y:S01]  /*6620*/  ULDC UR6, c[0x0][0x154] ;  /* 0x0000550000067ab9 */ /* 0x000fe20000000800 */
[----:B-1----:R-:W-:Y:S01]  /*6630*/  I2FP.F32.U32 R7, R14 ;  /* 0x0000000e00077245 */ /* 0x002fe20000201000 */
[----:B------:R-:W1:Y:S01]  /*6640*/  F2I.U32.TRUNC.NTZ R19, R19 ;  /* 0x0000001300137305 */ /* 0x000e62000020f000 */
[----:B------:R-:W-:Y:S01]  /*6650*/  ULDC.64 UR4, c[0x0][0x620] ;  /* 0x0001880000047ab9 */ /* 0x000fe20000000a00 */
[----:B------:R-:W-:Y:S01]  /*6660*/  IMAD.X R4, RZ, RZ, ~R4, P1 ;  /* 0x000000ffff047224 */ /* 0x000fe200008e0e04 */
[----:B------:R-:W-:Y:S01]  /*6670*/  ISETP.NE.AND P4, PT, R2, 0x1, PT ;  /* 0x000000010200780c */ /* 0x000fe20003f85270 */
[----:B------:R-:W-:Y:S01]  /*6680*/  FMUL R20, R7, UR6 ;  /* 0x0000000607147c20 */ /* 0x000fe20008400000 */
[----:B------:R-:W3:Y:S01]  /*6690*/  LDC R21, c[0x0][0x148] ;  /* 0x00005200ff157b82 */ /* 0x000ee20000000800 */
[----:B------:R-:W-:Y:S01]  /*66a0*/  IMAD R4, R4, UR4, RZ ;  /* 0x0000000404047c24 */ /* 0x000fe2000f8e02ff */
[----:B------:R-:W-:-:S02]  /*66b0*/  ULDC.64 UR6, c[0x0][0x640] ;  /* 0x0001900000067ab9 */ /* 0x000fc40000000a00 */
[----:B------:R-:W-:Y:S01]  /*66c0*/  ISETP.NE.U32.AND P1, PT, RZ, UR6, PT ;  /* 0x00000006ff007c0c */ /* 0x000fe2000bf25070 */
[----:B------:R-:W4:Y:S01]  /*66d0*/  F2I.U32.TRUNC.NTZ R20, R20 ;  /* 0x0000001400147305 */ /* 0x000f22000020f000 */
[C---:B------:R-:W-:Y:S02]  /*66e0*/  IMAD R7, R5.reuse, UR5, R4 ;  /* 0x0000000505077c24 */ /* 0x040fe4000f8e0204 */
[----:B------:R-:W-:Y:S01]  /*66f0*/  IMAD.WIDE.U32 R4, R5, UR4, R16 ;  /* 0x0000000405047c25 */ /* 0x000fe2000f8e0010 */
[----:B------:R-:W-:Y:S01]  /*6700*/  ULDC UR4, c[0x0][0x618] ;  /* 0x0001860000047ab9 */ /* 0x000fe20000000800 */
[----:B------:R-:W-:Y:S02]  /*6710*/  ISETP.NE.AND.EX P1, PT, RZ, UR7, PT, P1 ;  /* 0x00000007ff007c0c */ /* 0x000fe4000bf25310 */
[----:B------:R-:W-:Y:S02]  /*6720*/  IMAD.IADD R5, R5, 0x1, R7 ;  /* 0x0000000105057824 */ /* 0x000fe400078e0207 */
[----:B-1----:R-:W-:-:S03]  /*6730*/  IMAD.MOV R19, RZ, RZ, -R19 ;  /* 0x000000ffff137224 */ /* 0x002fc600078e0a13 */
[----:B------:R-:W-:Y:S01]  /*6740*/  SHF.R.U64 R15, R4, UR4, R5 ;  /* 0x00000004040f7c19 */ /* 0x000fe20008001205 */
[----:B0-----:R-:W-:Y:S01]  /*6750*/  IMAD R13, R6, R19, R13 ;  /* 0x00000013060d7224 */ /* 0x001fe200078e020d */
[----:B------:R-:W-:Y:S01]  /*6760*/  SHF.R.U32.HI R4, RZ, UR4, R5 ;  /* 0x00000004ff047c19 */ /* 0x000fe20008011605 */
[----:B------:R-:W-:Y:S01]  /*6770*/  ULDC UR4, c[0x0][0x608] ;  /* 0x0001820000047ab9 */ /* 0x000fe20000000800 */
[----:B----4-:R-:W-:Y:S02]  /*6780*/  IMAD.MOV R6, RZ, RZ, -R20 ;  /* 0x000000ffff067224 */ /* 0x010fe400078e0a14 */
[--C-:B------:R-:W-:Y:S02]  /*6790*/  SHF.R.U64 R20, R15, UR4, R4.reuse ;  /* 0x000000040f147c19 */ /* 0x100fe40008001204 */
[----:B------:R-:W-:Y:S01]  /*67a0*/  SHF.R.U32.HI R5, RZ, UR4, R4 ;  /* 0x00000004ff057c19 */ /* 0x000fe20008011604 */
[----:B------:R-:W-:Y:S01]  /*67b0*/  ULDC UR4, c[0x0][0x658] ;  /* 0x0001960000047ab9 */ /* 0x000fe20000000800 */
[----:B---3--:R-:W-:-:S02]  /*67c0*/  @P4 IMAD R13, R21, R6, R14 ;  /* 0x00000006150d4224 */ /* 0x008fc400078e020e */
[--C-:B------:R-:W-:Y:S02]  /*67d0*/  SHF.R.U64 R14, R20, UR4, R5.reuse ;  /* 0x00000004140e7c19 */ /* 0x100fe40008001205 */
[----:B------:R-:W-:-:S03]  /*67e0*/  SHF.R.U32.HI R19, RZ, UR4, R5 ;  /* 0x00000004ff137c19 */ /* 0x000fc60008011605 */
[----:B------:R-:W-:Y:S02]  /*67f0*/  IMAD.MOV.U32 R6, RZ, RZ, R14 ;  /* 0x000000ffff067224 */ /* 0x000fe400078e000e */
[----:B------:R-:W-:Y:S01]  /*6800*/  IMAD.MOV.U32 R5, RZ, RZ, R19 ;  /* 0x000000ffff057224 */ /* 0x000fe200078e0013 */
[----:B------:R-:W-:Y:S06]  /*6810*/  @!P1 BRA `(.L_x_183) ;  /* 0x00000000002c9947 */ /* 0x000fec0003800000 */
        /* <DEDUP_REMOVED lines=9> */
[----:B------:R-:W-:-:S04]  /*68b0*/  IMAD.WIDE.U32.X R4, R19, UR7, R4, P3 ;  /* 0x0000000713047c25 */ /* 0x000fc800098e0404 */
[----:B------:R-:W-:-:S07]  /*68c0*/  IMAD.MOV.U32 R6, RZ, RZ, R4 ;  /* 0x000000ffff067224 */ /* 0x000fce00078e0004 */
.L_x_183:
[----:B------:R-:W-:Y:S01]  /*68d0*/  ULDC UR4, c[0x0][0x648] ;  /* 0x0001920000047ab9 */ /* 0x000fe20000000800 */
[----:B------:R-:W-:Y:S01]  /*68e0*/  LOP3.LUT R4, R20, UR15, RZ, 0xc0, !PT ;  /* 0x0000000f14047c12 */ /* 0x000fe2000f8ec0ff */
[----:B------:R-:W-:Y:S01]  /*68f0*/  ULDC UR5, c[0x0][0x610] ;  /* 0x0001840000057ab9 */ /* 0x000fe20000000800 */
[----:B------:R-:W-:Y:S01]  /*6900*/  SHF.R.U64 R5, R6, UR4, R5 ;  /* 0x0000000406057c19 */ /* 0x000fe20008001205 */
[----:B------:R-:W-:Y:S01]  /*6910*/  ULDC UR4, c[0x0][0x638] ;  /* 0x00018e0000047ab9 */ /* 0x000fe20000000800 */
[----:B------:R-:W-:-:S03]  /*6920*/  LOP3.LUT R15, R15, UR14, RZ, 0xc0, !PT ;  /* 0x0000000e0f0f7c12 */ /* 0x000fc6000f8ec0ff */
[----:B------:R-:W-:Y:S02]  /*6930*/  IMAD.MOV R7, RZ, RZ, -R5 ;  /* 0x000000ffff077224 */ /* 0x000fe400078e0a05 */
[----:B------:R-:W-:Y:S02]  /*6940*/  IMAD R4, R5, UR16, R4 ;  /* 0x0000001005047c24 */ /* 0x000fe4000f8e0204 */
[----:B------:R-:W-:Y:S01]  /*6950*/  IMAD R14, R7, UR4, R14 ;  /* 0x00000004070e7c24 */ /* 0x000fe2000f8e020e */
[----:B------:R-:W-:Y:S01]  /*6960*/  ULDC UR4, c[0x0][0x600] ;  /* 0x0001800000047ab9 */ /* 0x000fe20000000800 */
[----:B------:R-:W-:Y:S02]  /*6970*/  IMAD R13, R4, UR5, R13 ;  /* 0x00000005040d7c24 */ /* 0x000fe4000f8e020d */
[----:B------:R-:W-:Y:S02]  /*6980*/  IMAD R14, R14, UR4, R15 ;  /* 0x000000040e0e7c24 */ /* 0x000fe4000f8e020f */
[----:B------:R-:W-:-:S03]  /*6990*/  IMAD.MOV.U32 R4, RZ, RZ, 0x1 ;  /* 0x00000001ff047424 */ /* 0x000fc600078e00ff */
[----:B------:R-:W-:Y:S02]  /*69a0*/  SEL R19, R14, R13, !P4 ;  /* 0x0000000d0e137207 */ /* 0x000fe40006000000 */
[----:B------:R-:W-:-:S07]  /*69b0*/  SEL R22, R13, R14, !P4 ;  /* 0x0000000e0d167207 */ /* 0x000fce0006000000 */
.L_x_181:
[----:B------:R-:W-:Y:S05]  /*69c0*/  BSYNC B1 ;  /* 0x0000000000017941 */ /* 0x000fea0003800000 */
.L_x_180:
[----:B------:R-:W-:-:S13]  /*69d0*/  LOP3.LUT P1, RZ, R4, 0xff, RZ, 0xc0, !PT ;  /* 0x000000ff04ff7812 */ /* 0x000fda000782c0ff */
[----:B------:R-:W-:Y:S05]  /*69e0*/  @P1 BRA `(.L_x_184) ;  /* 0xfffffff4002c1947 */ /* 0x000fea000383ffff */
[----:B------:R-:W-:Y:S05]  /*69f0*/  BSYNC B0 ;  /* 0x0000000000007941 */ /* 0x000fea0003800000 */
.L_x_172:
[----:B------:R-:W-:-:S03]  /*6a00*/  UMOV UR4, 0xffffffff ;  /* 0xffffffff00047882 */ /* 0x000fc60000000000 */
[----:B------:R-:W-:Y:S05]  /*6a10*/  BRA.DIV UR4, `(.L_x_185) ;  /* 0x0000000604fc7947 */ /* 0x000fea000b800000 */
[----:B------:R-:W-:-:S13]  /*6a20*/  ELECT P6, URZ, PT ;  /* 0x00000000003f782f */ /* 0x000fda00038c0000 */
.L_x_206:
[----:B------:R-:W-:Y:S04]  /*6a30*/  BSSY B0, `(.L_x_186) ;  /* 0x0000058000007945 */ /* 0x000fe80003800000 */
[----:B------:R-:W-:Y:S05]  /*6a40*/  @!P6 BRA `(.L_x_187) ;  /* 0x000000040058e947 */ /* 0x000fea0003800000 */
[----:B------:R-:W-:-:S04]  /*6a50*/  LOP3.LUT R23, R23, 0x2, RZ, 0xfc, !PT ;  /* 0x0000000217177812 */ /* 0x000fc800078efcff */
[----:B------:R-:W-:-:S13]  /*6a60*/  ISETP.NE.AND P0, PT, R23, 0x3, PT ;  /* 0x000000031700780c */ /* 0x000fda0003f05270 */
[----:B------:R-:W-:Y:S05]  /*6a70*/  @!P0 BRA `(.L_x_188) ;  /* 0x0000000000048947 */ /* 0x000fea0003800000 */
[----:B------:R-:W-:Y:S01]  /*6a80*/  BPT.TRAP 0x1 ;  /* 0x000000040000795c */ /* 0x000fe20000300000 */
.L_x_188:
[----:B------:R-:W0:Y:S01]  /*6a90*/  S2R R5, SR_CgaCtaId ;  /* 0x0000000000057919 */ /* 0x000e220000008800 */
[----:B------:R-:W-:Y:S02]  /*6aa0*/  MOV R0, 0x400 ;  /* 0x0000040000007802 */ /* 0x000fe40000000f00 */
[----:B------:R-:W-:Y:S02]  /*6ab0*/  SHF.L.U32 R2, R3, 0x1f, RZ ;  /* 0x0000001f03027819 */ /* 0x000fe400000006ff */
[----:B0-----:R-:W-:-:S05]  /*6ac0*/  LEA R5, R5, R0, 0x18 ;  /* 0x0000000005057211 */ /* 0x001fca00078ec0ff */
[----:B------:R-:W-:-:S04]  /*6ad0*/  VIADD R5, R5, 0x48 ;  /* 0x0000004805057836 */ /* 0x000fc80000000000 */
[C---:B------:R-:W-:Y:S02]  /*6ae0*/  IMAD R7, R8.reuse, 0x8, R5 ;  /* 0x0000000808077824 */ /* 0x040fe400078e0205 */
[----:B------:R-:W-:Y:S02]  /*6af0*/  VIADD R8, R8, 0x1 ;  /* 0x0000000108087836 */ /* 0x000fe40000000000 */
[----:B------:R-:W0:Y:S03]  /*6b00*/  SYNCS.PHASECHK.TRANS64.TRYWAIT P0, [R7+URZ], R2 ;  /* 0x00000002070075a7 */ /* 0x000e26000800017f */
[----:B------:R-:W-:-:S04]  /*6b10*/  ISETP.NE.AND P1, PT, R8, 0x9, PT ;  /* 0x000000090800780c */ /* 0x000fc80003f25270 */
[----:B------:R-:W-:Y:S02]  /*6b20*/  SEL R0, RZ, 0x1, P1 ;  /* 0x00000001ff007807 */ /* 0x000fe40000800000 */
[----:B------:R-:W-:Y:S02]  /*6b30*/  SEL R8, R8, RZ, P1 ;  /* 0x000000ff08087207 */ /* 0x000fe40000800000 */
[----:B------:R-:W-:-:S03]  /*6b40*/  LOP3.LUT R9, R3, R0, RZ, 0x3c, !PT ;  /* 0x0000000003097212 */ /* 0x000fc600078e3cff */
[----:B------:R-:W-:Y:S01]  /*6b50*/  IMAD R6, R8, 0x8, R5 ;  /* 0x0000000808067824 */ /* 0x000fe200078e0205 */
[----:B------:R-:W-:Y:S01]  /*6b60*/  SHF.L.U32 R3, R9, 0x1f, RZ ;  /* 0x0000001f09037819 */ /* 0x000fe200000006ff */
[----:B0-----:R-:W-:Y:S06]  /*6b70*/  @!P0 BRA `(.L_x_189) ;  /* 0x0000000400c48947 */ /* 0x001fec0003800000 */
.L_x_207:
[----:B------:R-:W1:Y:S01]  /*6b80*/  SYNCS.PHASECHK.TRANS64.TRYWAIT P0, [R6+URZ], R3 ;  /* 0x00000003060075a7 */ /* 0x000e62000800017f */
[----:B------:R-:W-:-:S05]  /*6b90*/  VIADD R0, R8, 0x1 ;  /* 0x0000000108007836 */ /* 0x000fca0000000000 */
[----:B------:R-:W-:-:S04]  /*6ba0*/  ISETP.NE.AND P1, PT, R0, 0x9, PT ;  /* 0x000000090000780c */ /* 0x000fc80003f25270 */
[----:B0-----:R-:W-:Y:S02]  /*6bb0*/  SEL R2, RZ, 0x1, P1 ;  /* 0x00000001ff027807 */ /* 0x001fe40000800000 */
[----:B------:R-:W-:Y:S02]  /*6bc0*/  SEL R0, R0, RZ, P1 ;  /* 0x000000ff00007207 */ /* 0x000fe40000800000 */
[----:B------:R-:W-:-:S03]  /*6bd0*/  LOP3.LUT R9, R9, R2, RZ, 0x3c, !PT ;  /* 0x0000000209097212 */ /* 0x000fc600078e3cff */
[----:B------:R-:W-:Y:S01]  /*6be0*/  IMAD R7, R0, 0x8, R5 ;  /* 0x0000000800077824 */ /* 0x000fe200078e0205 */
[----:B------:R-:W-:Y:S01]  /*6bf0*/  SHF.L.U32 R4, R9, 0x1f, RZ ;  /* 0x0000001f09047819 */ /* 0x000fe200000006ff */
[----:B-1----:R-:W-:Y:S06]  /*6c00*/  @!P0 BRA `(.L_x_190) ;  /* 0x0000000400b48947 */ /* 0x002fec0003800000 */
.L_x_208:
[----:B------:R-:W1:Y:S01]  /*6c10*/  SYNCS.PHASECHK.TRANS64.TRYWAIT P0, [R7+URZ], R4 ;  /* 0x00000004070075a7 */ /* 0x000e62000800017f */
[----:B------:R-:W-:-:S05]  /*6c20*/  VIADD R0, R0, 0x1 ;  /* 0x0000000100007836 */ /* 0x000fca0000000000 */
[----:B------:R-:W-:-:S04]  /*6c30*/  ISETP.NE.AND P1, PT, R0, 0x9, PT ;  /* 0x000000090000780c */ /* 0x000fc80003f25270 */
[----:B------:R-:W-:Y:S02]  /*6c40*/  SEL R2, RZ, 0x1, P1 ;  /* 0x00000001ff027807 */ /* 0x000fe40000800000 */
[----:B------:R-:W-:Y:S02]  /*6c50*/  SEL R0, R0, RZ, P1 ;  /* 0x000000ff00007207 */ /* 0x000fe40000800000 */
[----:B------:R-:W-:-:S03]  /*6c60*/  LOP3.LUT R9, R9, R2, RZ, 0x3c, !PT ;  /* 0x0000000209097212 */ /* 0x000fc600078e3cff */
[----:B0-----:R-:W-:Y:S01]  /*6c70*/  IMAD R6, R0, 0x8, R5 ;  /* 0x0000000800067824 */ /* 0x001fe200078e0205 */
[----:B------:R-:W-:Y:S01]  /*6c80*/  SHF.L.U32 R3, R9, 0x1f, RZ ;  /* 0x0000001f09037819 */ /* 0x000fe200000006ff */
[----:B-1----:R-:W-:Y:S06]  /*6c90*/  @!P0 BRA `(.L_x_191) ;  /* 0x0000000400a48947 */ /* 0x002fec0003800000 */
.L_x_209:
        /* <DEDUP_REMOVED lines=9> */
.L_x_210:
        /* <DEDUP_REMOVED lines=9> */
.L_x_211:
        /* <DEDUP_REMOVED lines=9> */
.L_x_212:
        /* <DEDUP_REMOVED lines=9> */
.L_x_213:
[----:B------:R-:W1:Y:S01]  /*6ee0*/  SYNCS.PHASECHK.TRANS64.TRYWAIT P0, [R6+URZ], R3 ;  /* 0x00000003060075a7 */ /* 0x000e62000800017f */
[----:B------:R-:W-:-:S05]  /*6ef0*/  VIADD R0, R0, 0x1 ;  /* 0x0000000100007836 */ /* 0x000fca0000000000 */
[----:B------:R-:W-:-:S04]  /*6f00*/  ISETP.NE.AND P1, PT, R0, 0x9, PT ;  /* 0x000000090000780c */ /* 0x000fc80003f25270 */
[----:B------:R-:W-:Y:S02]  /*6f10*/  SEL R2, RZ, 0x1, P1 ;  /* 0x00000001ff027807 */ /* 0x000fe40000800000 */
[----:B------:R-:W-:Y:S02]  /*6f20*/  SEL R0, R0, RZ, P1 ;  /* 0x000000ff00007207 */ /* 0x000fe40000800000 */
[----:B------:R-:W-:Y:S01]  /*6f30*/  LOP3.LUT R2, R9, R2, RZ, 0x3c, !PT ;  /* 0x0000000209027212 */ /* 0x000fe200078e3cff */
[----:B-1----:R-:W-:Y:S06]  /*6f40*/  @!P0 BRA `(.L_x_196) ;  /* 0x00000004005c8947 */ /* 0x002fec0003800000 */
.L_x_214:
[----:B------:R-:W-:Y:S01]  /*6f50*/  IMAD R5, R0, 0x8, R5 ;  /* 0x0000000800057824 */ /* 0x000fe200078e0205 */
[----:B------:R-:W-:-:S07]  /*6f60*/  SHF.L.U32 R0, R2, 0x1f, RZ ;  /* 0x0000001f02007819 */ /* 0x000fce00000006ff */
.L_x_197:
[----:B---3--:R3:W4:Y:S02]  /*6f70*/  SYNCS.PHASECHK.TRANS64.TRYWAIT P0, [R5+URZ], R0 ;  /* 0x00000000050075a7 */ /* 0x008724000800017f */
[----:B----4-:R-:W-:Y:S05]  /*6f80*/  @!P0 NANOSLEEP.SYNCS 0x989680 ;  /* 0x009896800000895d */ /* 0x010fea0003900000 */
[----:B------:R-:W4:Y:S02]  /*6f90*/  @!P0 SYNCS.PHASECHK.TRANS64 P0, [R5+URZ], R0 ;  /* 0x00000000050085a7 */ /* 0x000f24000800007f */
[----:B----4-:R-:W-:Y:S05]  /*6fa0*/  @!P0 BRA `(.L_x_197) ;  /* 0xfffffffc00f08947 */ /* 0x010fea000383ffff */
.L_x_187:
[----:B------:R-:W-:Y:S05]  /*6fb0*/  BSYNC B0 ;  /* 0x0000000000007941 */ /* 0x000fea0003800000 */
.L_x_186:
[----:B------:R-:W-:Y:S05]  /*6fc0*/  EXIT ;  /* 0x000000000000794d */ /* 0x000fea0003800000 */
.L_x_20:
[----:B0-----:R-:W-:-:S04]  /*6fd0*/  IMAD.U32 R3, RZ, RZ, UR43 ;  /* 0x0000002bff037e24 */ /* 0x001fc8000f8e00ff */
[----:B------:R0:W1:Y:S03]  /*6fe0*/  SYNCS.PHASECHK.TRANS64.TRYWAIT P0, [R3+URZ+-0x8], R0 ;  /* 0xfffff800030075a7 */ /* 0x000066000800017f */
[----:B-1----:R-:W-:Y:S05]  /*6ff0*/  @!P0 NANOSLEEP.SYNCS 0x989680 ;  /* 0x009896800000895d */ /* 0x002fea0003900000 */
[----:B------:R-:W1:Y:S02]  /*7000*/  @!P0 SYNCS.PHASECHK.TRANS64 P0, [R3+URZ+-0x8], R0 ;  /* 0xfffff800030085a7 */ /* 0x000e64000800007f */
[----:B-1----:R-:W-:Y:S05]  /*7010*/  @!P0 BRA `(.L_x_20) ;  /* 0xfffffffc00ec8947 */ /* 0x002fea000383ffff */
[----:B------:R-:W-:Y:S05]  /*7020*/  BRA `(.L_x_198) ;  /* 0xffffffa400e47947 */ /* 0x000fea000383ffff */
.L_x_25:
[----:B-1----:R1:W2:Y:S02]  /*7030*/  SYNCS.PHASECHK.TRANS64.TRYWAIT P1, [R3+URZ], R0 ;  /* 0x00000000030075a7 */ /* 0x0022a4000802017f */
[----:B--2---:R-:W-:Y:S05]  /*7040*/  @!P1 NANOSLEEP.SYNCS 0x989680 ;  /* 0x009896800000995d */ /* 0x004fea0003900000 */
[----:B------:R-:W2:Y:S02]  /*7050*/  @!P1 SYNCS.PHASECHK.TRANS64 P1, [R3+URZ], R0 ;  /* 0x00000000030095a7 */ /* 0x000ea4000802007f */
[----:B--2---:R-:W-:Y:S05]  /*7060*/  @!P1 BRA `(.L_x_25) ;  /* 0xfffffffc00f09947 */ /* 0x004fea000383ffff */
[----:B------:R-:W-:Y:S05]  /*7070*/  BRA `(.L_x_24) ;  /* 0xffffffa8005c7947 */ /* 0x000fea000383ffff */
.L_x_30:
[----:B-1----:R-:W-:-:S04]  /*7080*/  IMAD.U32 R5, RZ, RZ, UR4 ;  /* 0x00000004ff057e24 */ /* 0x002fc8000f8e00ff */
[----:B------:R1:W2:Y:S03]  /*7090*/  SYNCS.PHASECHK.TRANS64.TRYWAIT P1, [R5+URZ], R4 ;  /* 0x00000004050075a7 */ /* 0x0002a6000802017f */
[----:B--2---:R-:W-:Y:S05]  /*70a0*/  @!P1 NANOSLEEP.SYNCS 0x989680 ;  /* 0x009896800000995d */ /* 0x004fea0003900000 */
[----:B------:R-:W2:Y:S02]  /*70b0*/  @!P1 SYNCS.PHASECHK.TRANS64 P1, [R5+URZ], R4 ;  /* 0x00000004050095a7 */ /* 0x000ea4000802007f */
[----:B--2---:R-:W-:Y:S05]  /*70c0*/  @!P1 BRA `(.L_x_30) ;  /* 0xfffffffc00ec9947 */ /* 0x004fea000383ffff */
[----:B------:R-:W-:Y:S05]  /*70d0*/  BRA `(.L_x_29) ;  /* 0xffffffac002c7947 */ /* 0x000fea000383ffff */
.L_x_36:
[----:B0-----:R-:W-:-:S04]  /*70e0*/  IMAD.U32 R5, RZ, RZ, UR43 ;  /* 0x0000002bff057e24 */ /* 0x001fc8000f8e00ff */
[----:B------:R0:W1:Y:S03]  /*70f0*/  SYNCS.PHASECHK.TRANS64.TRYWAIT P0, [R5+URZ+0x8], R0 ;  /* 0x00000800050075a7 */ /* 0x000066000800017f */
[----:B-1----:R-:W-:Y:S05]  /*7100*/  @!P0 NANOSLEEP.SYNCS 0x989680 ;  /* 0x009896800000895d */ /* 0x002fea0003900000 */
[----:B------:R-:W1:Y:S02]  /*7110*/  @!P0 SYNCS.PHASECHK.TRANS64 P0, [R5+URZ+0x8], R0 ;  /* 0x00000800050085a7 */ /* 0x000e64000800007f */
[----:B-1----:R-:W-:Y:S05]  /*7120*/  @!P0 BRA `(.L_x_36) ;  /* 0xfffffffc00ec8947 */ /* 0x002fea000383ffff */
[----:B------:R-:W-:Y:S05]  /*7130*/  BRA `(.L_x_199) ;  /* 0xffffffb0006c7947 */ /* 0x000fea000383ffff */
.L_x_173:
[----:B------:R-:W-:Y:S01]  /*7140*/  BSSY B1, `(.L_x_200) ;  /* 0x0000006000017945 */ /* 0x000fe20003800000 */
[----:B------:R-:W-:-:S07]  /*7150*/  IMAD.MOV.U32 R15, RZ, RZ, -0x1 ;  /* 0xffffffffff0f7424 */ /* 0x000fce00078e00ff */
[----:B--2--5:R-:W-:Y:S05]  /*7160*/  WARPSYNC.COLLECTIVE R15, `(.L_x_201) ;  /* 0x000000000f0c7348 */ /* 0x024fea0003c00000 */
[----:B------:R-:W-:Y:S02]  /*7170*/  ELECT P6, UR62, PT ;  /* 0x00000000003e782f */ /* 0x000fe400038c0000 */
[----:B------:R-:W-:Y:S01]  /*7180*/  MOV R14, UR62 ;  /* 0x0000003e000e7c02 */ /* 0x000fe20008000f00 */
[----:B--2--5:R-:W-:Y:S10]  /*7190*/  ENDCOLLECTIVE ;  /* 0x000000000000791b */ /* 0x024ff40003800000 */
.L_x_201:
[----:B------:R-:W-:Y:S05]  /*71a0*/  BSYNC B1 ;  /* 0x0000000000017941 */ /* 0x000fea0003800000 */
.L_x_200:
[----:B------:R-:W-:Y:S05]  /*71b0*/  BRA `(.L_x_202) ;  /* 0xffffffec00447947 */ /* 0x000fea000383ffff */
.L_x_176:
[----:B0-----:R0:W1:Y:S02]  /*71c0*/  SYNCS.PHASECHK.TRANS64.TRYWAIT P1, [R15+URZ+0x48], R6 ;  /* 0x000048060f0075a7 */ /* 0x001064000802017f */
[----:B-1----:R-:W-:Y:S05]  /*71d0*/  @!P1 NANOSLEEP.SYNCS 0x989680 ;  /* 0x009896800000995d */ /* 0x002fea0003900000 */
[----:B------:R-:W1:Y:S02]  /*71e0*/  @!P1 SYNCS.PHASECHK.TRANS64 P1, [R15+URZ+0x48], R6 ;  /* 0x000048060f0095a7 */ /* 0x000e64000802007f */
[----:B-1----:R-:W-:Y:S05]  /*71f0*/  @!P1 BRA `(.L_x_176) ;  /* 0xfffffffc00f09947 */ /* 0x002fea000383ffff */
[----:B------:R-:W-:Y:S05]  /*7200*/  BRA `(.L_x_203) ;  /* 0xffffffec00807947 */ /* 0x000fea000383ffff */
.L_x_185:
[----:B------:R-:W-:Y:S01]  /*7210*/  BSSY B0, `(.L_x_204) ;  /* 0x0000006000007945 */ /* 0x000fe20003800000 */
[----:B------:R-:W-:-:S07]  /*7220*/  IMAD.MOV.U32 R15, RZ, RZ, -0x1 ;  /* 0xffffffffff0f7424 */ /* 0x000fce00078e00ff */
[----:B--2--5:R-:W-:Y:S05]  /*7230*/  WARPSYNC.COLLECTIVE R15, `(.L_x_205) ;  /* 0x000000000f0c7348 */ /* 0x024fea0003c00000 */
[----:B------:R-:W-:Y:S02]  /*7240*/  ELECT P6, UR62, PT ;  /* 0x00000000003e782f */ /* 0x000fe400038c0000 */
[----:B------:R-:W-:Y:S01]  /*7250*/  MOV R14, UR62 ;  /* 0x0000003e000e7c02 */ /* 0x000fe20008000f00 */
[----:B--2--5:R-:W-:Y:S10]  /*7260*/  ENDCOLLECTIVE ;  /* 0x000000000000791b */ /* 0x024ff40003800000 */
.L_x_205:
[----:B------:R-:W-:Y:S05]  /*7270*/  BSYNC B0 ;  /* 0x0000000000007941 */ /* 0x000fea0003800000 */
.L_x_204:
[----:B------:R-:W-:Y:S05]  /*7280*/  BRA `(.L_x_206) ;  /* 0xfffffff400e87947 */ /* 0x000fea000383ffff */
.L_x_189:
[----:B0-----:R0:W1:Y:S02]  /*7290*/  SYNCS.PHASECHK.TRANS64.TRYWAIT P0, [R7+URZ], R2 ;  /* 0x00000002070075a7 */ /* 0x001064000800017f */
[----:B-1----:R-:W-:Y:S05]  /*72a0*/  @!P0 NANOSLEEP.SYNCS 0x989680 ;  /* 0x009896800000895d */ /* 0x002fea0003900000 */
[----:B------:R-:W1:Y:S02]  /*72b0*/  @!P0 SYNCS.PHASECHK.TRANS64 P0, [R7+URZ], R2 ;  /* 0x00000002070085a7 */ /* 0x000e64000800007f */
[----:B-1----:R-:W-:Y:S05]  /*72c0*/  @!P0 BRA `(.L_x_189) ;  /* 0xfffffffc00f08947 */ /* 0x002fea000383ffff */
[----:B------:R-:W-:Y:S05]  /*72d0*/  BRA `(.L_x_207) ;  /* 0xfffffff800287947 */ /* 0x000fea000383ffff */
.L_x_190:
[----:B0-----:R0:W1:Y:S02]  /*72e0*/  SYNCS.PHASECHK.TRANS64.TRYWAIT P0, [R6+URZ], R3 ;  /* 0x00000003060075a7 */ /* 0x001064000800017f */
[----:B-1----:R-:W-:Y:S05]  /*72f0*/  @!P0 NANOSLEEP.SYNCS 0x989680 ;  /* 0x009896800000895d */ /* 0x002fea0003900000 */
[----:B------:R-:W1:Y:S02]  /*7300*/  @!P0 SYNCS.PHASECHK.TRANS64 P0, [R6+URZ], R3 ;  /* 0x00000003060085a7 */ /* 0x000e64000800007f */
[----:B-1----:R-:W-:Y:S05]  /*7310*/  @!P0 BRA `(.L_x_190) ;  /* 0xfffffffc00f08947 */ /* 0x002fea000383ffff */
[----:B------:R-:W-:Y:S05]  /*7320*/  BRA `(.L_x_208) ;  /* 0xfffffff800387947 */ /* 0x000fea000383ffff */
.L_x_191:
[----:B0-----:R0:W1:Y:S02]  /*7330*/  SYNCS.PHASECHK.TRANS64.TRYWAIT P0, [R7+URZ], R4 ;  /* 0x00000004070075a7 */ /* 0x001064000800017f */
[----:B-1----:R-:W-:Y:S05]  /*7340*/  @!P0 NANOSLEEP.SYNCS 0x989680 ;  /* 0x009896800000895d */ /* 0x002fea0003900000 */
[----:B------:R-:W1:Y:S02]  /*7350*/  @!P0 SYNCS.PHASECHK.TRANS64 P0, [R7+URZ], R4 ;  /* 0x00000004070085a7 */ /* 0x000e64000800007f */
[----:B-1----:R-:W-:Y:S05]  /*7360*/  @!P0 BRA `(.L_x_191) ;  /* 0xfffffffc00f08947 */ /* 0x002fea000383ffff */
[----:B------:R-:W-:Y:S05]  /*7370*/  BRA `(.L_x_209) ;  /* 0xfffffff800487947 */ /* 0x000fea000383ffff */
.L_x_192:
[----:B0-----:R0:W1:Y:S02]  /*7380*/  SYNCS.PHASECHK.TRANS64.TRYWAIT P0, [R6+URZ], R3 ;  /* 0x00000003060075a7 */ /* 0x001064000800017f */
[----:B-1----:R-:W-:Y:S05]  /*7390*/  @!P0 NANOSLEEP.SYNCS 0x989680 ;  /* 0x009896800000895d */ /* 0x002fea0003900000 */
[----:B------:R-:W1:Y:S02]  /*73a0*/  @!P0 SYNCS.PHASECHK.TRANS64 P0, [R6+URZ], R3 ;  /* 0x00000003060085a7 */ /* 0x000e64000800007f */
[----:B-1----:R-:W-:Y:S05]  /*73b0*/  @!P0 BRA `(.L_x_192) ;  /* 0xfffffffc00f08947 */ /* 0x002fea000383ffff */
[----:B------:R-:W-:Y:S05]  /*73c0*/  BRA `(.L_x_210) ;  /* 0xfffffff800587947 */ /* 0x000fea000383ffff */
.L_x_193:
[----:B0-----:R0:W1:Y:S02]  /*73d0*/  SYNCS.PHASECHK.TRANS64.TRYWAIT P0, [R7+URZ], R4 ;  /* 0x00000004070075a7 */ /* 0x001064000800017f */
[----:B-1----:R-:W-:Y:S05]  /*73e0*/  @!P0 NANOSLEEP.SYNCS 0x989680 ;  /* 0x009896800000895d */ /* 0x002fea0003900000 */
[----:B------:R-:W1:Y:S02]  /*73f0*/  @!P0 SYNCS.PHASECHK.TRANS64 P0, [R7+URZ], R4 ;  /* 0x00000004070085a7 */ /* 0x000e64000800007f */
[----:B-1----:R-:W-:Y:S05]  /*7400*/  @!P0 BRA `(.L_x_193) ;  /* 0xfffffffc00f08947 */ /* 0x002fea000383ffff */
[----:B------:R-:W-:Y:S05]  /*7410*/  BRA `(.L_x_211) ;  /* 0xfffffff800687947 */ /* 0x000fea000383ffff */
.L_x_194:
[----:B0-----:R0:W1:Y:S02]  /*7420*/  SYNCS.PHASECHK.TRANS64.TRYWAIT P0, [R6+URZ], R3 ;  /* 0x00000003060075a7 */ /* 0x001064000800017f */
[----:B-1----:R-:W-:Y:S05]  /*7430*/  @!P0 NANOSLEEP.SYNCS 0x989680 ;  /* 0x009896800000895d */ /* 0x002fea0003900000 */
[----:B------:R-:W1:Y:S02]  /*7440*/  @!P0 SYNCS.PHASECHK.TRANS64 P0, [R6+URZ], R3 ;  /* 0x00000003060085a7 */ /* 0x000e64000800007f */
[----:B-1----:R-:W-:Y:S05]  /*7450*/  @!P0 BRA `(.L_x_194) ;  /* 0xfffffffc00f08947 */ /* 0x002fea000383ffff */
[----:B------:R-:W-:Y:S05]  /*7460*/  BRA `(.L_x_212) ;  /* 0xfffffff800787947 */ /* 0x000fea000383ffff */
.L_x_195:
[----:B0-----:R0:W1:Y:S02]  /*7470*/  SYNCS.PHASECHK.TRANS64.TRYWAIT P0, [R7+URZ], R4 ;  /* 0x00000004070075a7 */ /* 0x001064000800017f */
[----:B-1----:R-:W-:Y:S05]  /*7480*/  @!P0 NANOSLEEP.SYNCS 0x989680 ;  /* 0x009896800000895d */ /* 0x002fea0003900000 */
[----:B------:R-:W1:Y:S02]  /*7490*/  @!P0 SYNCS.PHASECHK.TRANS64 P0, [R7+URZ], R4 ;  /* 0x00000004070085a7 */ /* 0x000e64000800007f */
[----:B-1----:R-:W-:Y:S05]  /*74a0*/  @!P0 BRA `(.L_x_195) ;  /* 0xfffffffc00f08947 */ /* 0x002fea000383ffff */
[----:B------:R-:W-:Y:S05]  /*74b0*/  BRA `(.L_x_213) ;  /* 0xfffffff800887947 */ /* 0x000fea000383ffff */
.L_x_196:
[----:B-1----:R1:W3:Y:S02]  /*74c0*/  SYNCS.PHASECHK.TRANS64.TRYWAIT P0, [R6+URZ], R3 ;  /* 0x00000003060075a7 */ /* 0x0022e4000800017f */
[----:B---3--:R-:W-:Y:S05]  /*74d0*/  @!P0 NANOSLEEP.SYNCS 0x989680 ;  /* 0x009896800000895d */ /* 0x008fea0003900000 */
[----:B------:R-:W3:Y:S02]  /*74e0*/  @!P0 SYNCS.PHASECHK.TRANS64 P0, [R6+URZ], R3 ;  /* 0x00000003060085a7 */ /* 0x000ee4000800007f */
[----:B---3--:R-:W-:Y:S05]  /*74f0*/  @!P0 BRA `(.L_x_196) ;  /* 0xfffffffc00f08947 */ /* 0x008fea000383ffff */
[----:B------:R-:W-:Y:S05]  /*7500*/  BRA `(.L_x_214) ;  /* 0xfffffff800907947 */ /* 0x000fea000383ffff */
.L_x_215:
[----:B------:R-:W-:-:S00]  /*7510*/  BRA `(.L_x_215) ;  /* 0xfffffffc00fc7947 */ /* 0x000fc0000383ffff */
[----:B------:R-:W-:-:S00]  /*7520*/  NOP ;  /* 0x0000000000007918 */ /* 0x000fc00000000000 */
        /* <DEDUP_REMOVED lines=13> */
.L_x_216:


//--------------------- .nv.global.init           --------------------------
	.section	.nv.global.init,"aw",@progbits
.nv.global.init:
	.type		$str$22,@object
	.size		$str$22,($str$23 - $str$22)
$str$22:
        /*0000*/ 	.byte	0x6b, 0x5f, 0x74, 0x69, 0x6c, 0x65, 0x5f, 0x63, 0x6f, 0x75, 0x6e, 0x74, 0x20, 0x3e, 0x3d, 0x20
        /*0010*/ 	.byte	0x31, 0x00
	.type		$str$23,@object
	.size		$str$23,(__unnamed_1 - $str$23)
$str$23:
        /*0012*/ 	.byte	0x2f, 0x74, 0x6d, 0x70, 0x2f, 0x63, 0x75, 0x74, 0x6c, 0x61, 0x73, 0x73, 0x5f, 0x73, 0x77, 0x65
        /*0022*/ 	.byte	0x65, 0x70, 0x5f, 0x73, 0x72, 0x63, 0x2f, 0x69, 0x6e, 0x63, 0x6c, 0x75, 0x64, 0x65, 0x2f, 0x63
        /*0032*/ 	.byte	0x75, 0x74, 0x6c, 0x61, 0x73, 0x73, 0x2f, 0x67, 0x65, 0x6d, 0x6d, 0x2f, 0x63, 0x6f, 0x6c, 0x6c
        /*0042*/ 	.byte	0x65, 0x63, 0x74, 0x69, 0x76, 0x65, 0x2f, 0x73, 0x6d, 0x39, 0x30, 0x5f, 0x6d, 0x6d, 0x61, 0x5f
        /*0052*/ 	.byte	0x74, 0x6d, 0x61, 0x5f, 0x67, 0x6d, 0x6d, 0x61, 0x5f, 0x73, 0x73, 0x5f, 0x77, 0x61, 0x72, 0x70
        /*0062*/ 	.byte	0x73, 0x70, 0x65, 0x63, 0x69, 0x61, 0x6c, 0x69, 0x7a, 0x65, 0x64, 0x2e, 0x68, 0x70, 0x70, 0x00
	.type		__unnamed_1,@object
	.size		__unnamed_1,(.L_0 - __unnamed_1)
__unnamed_1:
        /*0072*/ 	.byte	0x76, 0x6f, 0x69, 0x64, 0x20, 0x63, 0x75, 0x74, 0x6c, 0x61, 0x73, 0x73, 0x3a, 0x3a, 0x67, 0x65
        /* <DEDUP_REMOVED lines=172> */
        /*0b42*/ 	.byte	0x69, 0x64, 0x65, 0x6e, 0x74, 0x69, 0x74, 0x79, 0x5d, 0x00
.L_0:


//--------------------- .nv.shared._ZN7cutlass13device_kernelINS_4gemm6kernel13GemmUniversalIN4cute5tupleIJiiiiEEENS1_10collective13CollectiveMmaINS1_34MainloopSm90TmaGmmaWarpSpecializedILi9ENS5_IJNS4_1CILi1EEENSA_ILi8EEESB_EEENS1_32KernelTmaWarpSpecializedPingpongEEENS5_IJNSA_ILi64EEENSA_ILi128EEESH_EEEaNS5_IJlSB_lEEEaSJ_NS4_8TiledMMAINS4_8MMA_AtomIJNS4_4SM904GMMA27MMA_64x128x32_S32S8S8_SS_TNEEEENS4_6LayoutINS5_IJSB_SB_SB_EEENS5_IJNSA_ILi0EEESS_SS_EEEEENS5_IJNS4_10UnderscoreESV_SV_EEEEENS4_23SM90_TMA_LOAD_MULTICASTENS4_14ComposedLayoutINS4_7SwizzleILi3ELi4ELi3EEENS4_18smem_ptr_flag_bitsILi8EEENSQ_INS5_IJSC_SH_EEENS5_IJSH_SB_EEEEEEEvNS4_8identityENS4_13SM90_TMA_LOADES17_vS18_EENS_8epilogue10collective6detail29Sm90TmaWarpSpecializedAdapterINS1C_15DefaultEpilogueIaSJ_SJ_NS1B_6thread17LinearCombinationIaLi1EiiLNS1G_9ScaleType4KindE0ELNS_15FloatRoundStyleE2EaEENS1_15EpilogueDefaultEEEEEvvEEEEvNT_6ParamsE --------------------------
	.section	.nv.shared._ZN7cutlass13device_kernelINS_4gemm6kernel13GemmUniversalIN4cute5tupleIJiiiiEEENS1_10collective13CollectiveMmaINS1_34MainloopSm90TmaGmmaWarpSpecializedILi9ENS5_IJNS4_1CILi1EEENSA_ILi8EEESB_EEENS1_32KernelTmaWarpSpecializedPingpongEEENS5_IJNSA_ILi64EEENSA_ILi128EEESH_EEEaNS5_IJlSB_lEEEaSJ_NS4_8TiledMMAINS4_8MMA_AtomIJNS4_4SM904GMMA27MMA_64x128x32_S32S8S8_SS_TNEEEENS4_6LayoutINS5_IJSB_SB_SB_EEENS5_IJNSA_ILi0EEESS_SS_EEEEENS5_IJNS4_10UnderscoreESV_SV_EEEEENS4_23SM90_TMA_LOAD_MULTICASTENS4_14ComposedLayoutINS4_7SwizzleILi3ELi4ELi3EEENS4_18smem_ptr_flag_bitsILi8EEENSQ_INS5_IJSC_SH_EEENS5_IJSH_SB_EEEEEEEvNS4_8identityENS4_13SM90_TMA_LOADES17_vS18_EENS_8epilogue10collective6detail29Sm90TmaWarpSpecializedAdapterINS1C_15DefaultEpilogueIaSJ_SJ_NS1B_6thread17LinearCombinationIaLi1EiiLNS1G_9ScaleType4KindE0ELNS_15FloatRoundStyleE2EaEENS1_15EpilogueDefaultEEEEEvvEEEEvNT_6ParamsE,"aw",@nobits
	.sectionflags	@""
	.align	16
	.zero		1024


//--------------------- .nv.shared.reserved.0     --------------------------
	.section	.nv.shared.reserved.0,"aw",@nobits
	.weak		__nv_reservedSMEM_offset_0_alias
	.size		__nv_reservedSMEM_offset_0_alias, 0, 0
	.other		__nv_reservedSMEM_offset_0_alias,@"STO_CUDA_RESERVED_SHARED STV_DEFAULT"
__nv_reservedSMEM_offset_0_alias:
	.zero		0


//--------------------- .nv.global                --------------------------
	.section	.nv.global,"aw",@nobits
.nv.global:
	.type		_ZN40_INTERNAL_a87dbdad_4_k_cu_0765e1b3_267544cute1_E,@object
	.size		_ZN40_INTERNAL_a87dbdad_4_k_cu_0765e1b3_267544cute1_E,(_ZN40_INTERNAL_a87dbdad_4_k_cu_0765e1b3_267544cuda3std3__45__cpo6cbeginE - _ZN40_INTERNAL_a87dbdad_4_k_cu_0765e1b3_267544cute1_E)
_ZN40_INTERNAL_a87dbdad_4_k_cu_0765e1b3_267544cute1_E:
	.zero		1
	.type		_ZN40_INTERNAL_a87dbdad_4_k_cu_0765e1b3_267544cuda3std3__45__cpo6cbeginE,@object
	.size		_ZN40_INTERNAL_a87dbdad_4_k_cu_0765e1b3_267544cuda3std3__45__cpo6cbeginE,(_ZN40_INTERNAL_a87dbdad_4_k_cu_0765e1b3_267544cuda3std3__48in_placeE - _ZN40_INTERNAL_a87dbdad_4_k_cu_0765e1b3_267544cuda3std3__45__cpo6cbeginE)
_ZN40_INTERNAL_a87dbdad_4_k_cu_0765e1b3_267544cuda3std3__45__cpo6cbeginE:
	.zero		1
	.type		_ZN40_INTERNAL_a87dbdad_4_k_cu_0765e1b3_267544cuda3std3__48in_placeE,@object
	.size		_ZN40_INTERNAL_a87dbdad_4_k_cu_0765e1b3_267544cuda3std3__48in_placeE,(_ZN40_INTERNAL_a87dbdad_4_k_cu_0765e1b3_267544cuda3std6ranges3__45__cpo9iter_moveE - _ZN40_INTERNAL_a87dbdad_4_k_cu_0765e1b3_267544cuda3std3__48in_placeE)
_ZN40_INTERNAL_a87dbdad_4_k_cu_0765e1b3_267544cuda3std3__48in_placeE:
	.zero		1
	.type		_ZN40_INTERNAL_a87dbdad_4_k_cu_0765e1b3_267544cuda3std6ranges3__45__cpo9iter_moveE,@object
	.size		_ZN40_INTERNAL_a87dbdad_4_k_cu_0765e1b3_267544cuda3std6ranges3__45__cpo9iter_moveE,(_ZN40_INTERNAL_a87dbdad_4_k_cu_0765e1b3_267544cuda3std3__45__cpo5beginE - _ZN40_INTERNAL_a87dbdad_4_k_cu_0765e1b3_267544cuda3std6ranges3__45__cpo9iter_moveE)
_ZN40_INTERNAL_a87dbdad_4_k_cu_0765e1b3_267544cuda3std6ranges3__45__cpo9iter_moveE:
	.zero		1
	.type		_ZN40_INTERNAL_a87dbdad_4_k_cu_0765e1b3_267544cuda3std3__45__cpo5beginE,@object
	.size		_ZN40_INTERNAL_a87dbdad_4_k_cu_0765e1b3_267544cuda3std3__45__cpo5beginE,(_ZN40_INTERNAL_a87dbdad_4_k_cu_0765e1b3_267544cuda3std3__442_GLOBAL__N__a87dbdad_4_k_cu_0765e1b3_267546ignoreE - _ZN40_INTERNAL_a87dbdad_4_k_cu_0765e1b3_267544cuda3std3__45__cpo5beginE)
_ZN40_INTERNAL_a87dbdad_4_k_cu_0765e1b3_267544cuda3std3__45__cpo5beginE:
	.zero		1
	.type		_ZN40_INTERNAL_a87dbdad_4_k_cu_0765e1b3_267544cuda3std3__442_GLOBAL__N__a87dbdad_4_k_cu_0765e1b3_267546ignoreE,@object
	.size		_ZN40_INTERNAL_a87dbdad_4_k_cu_0765e1b3_267544cuda3std3__442_GLOBAL__N__a87dbdad_4_k_cu_0765e1b3_267546ignoreE,(_ZN40_INTERNAL_a87dbdad_4_k_cu_0765e1b3_267544cute7productE - _ZN40_INTERNAL_a87dbdad_4_k_cu_0765e1b3_267544cuda3std3__442_GLOBAL__N__a87dbdad_4_k_cu_0765e1b3_267546ignoreE)
_ZN40_INTERNAL_a87dbdad_4_k_cu_0765e1b3_267544cuda3std3__442_GLOBAL__N__a87dbdad_4_k_cu_0765e1b3_267546ignoreE:
	.zero		1
	.type		_ZN40_INTERNAL_a87dbdad_4_k_cu_0765e1b3_267544cute7productE,@object
	.size		_ZN40_INTERNAL_a87dbdad_4_k_cu_0765e1b3_267544cute7productE,(_ZN40_INTERNAL_a87dbdad_4_k_cu_0765e1b3_267544cuda3std3__45__cpo3endE - _ZN40_INTERNAL_a87dbdad_4_k_cu_0765e1b3_267544cute7productE)
_ZN40_INTERNAL_a87dbdad_4_k_cu_0765e1b3_267544cute7productE:
	.zero		1
	.type		_ZN40_INTERNAL_a87dbdad_4_k_cu_0765e1b3_267544cuda3std3__45__cpo3endE,@object
	.size		_ZN40_INTERNAL_a87dbdad_4_k_cu_0765e1b3_267544cuda3std3__45__cpo3endE,(_ZN40_INTERNAL_a87dbdad_4_k_cu_0765e1b3_267544cuda3std3__419piecewise_constructE - _ZN40_INTERNAL_a87dbdad_4_k_cu_0765e1b3_267544cuda3std3__45__cpo3endE)
_ZN40_INTERNAL_a87dbdad_4_k_cu_0765e1b3_267544cuda3std3__45__cpo3endE:
	.zero		1
	.type		_ZN40_INTERNAL_a87dbdad_4_k_cu_0765e1b3_267544cuda3std3__419piecewise_constructE,@object
	.size		_ZN40_INTERNAL_a87dbdad_4_k_cu_0765e1b3_267544cuda3std3__419piecewise_constructE,(_ZN40_INTERNAL_a87dbdad_4_k_cu_0765e1b3_267544cuda3std3__45__cpo4cendE - _ZN40_INTERNAL_a87dbdad_4_k_cu_0765e1b3_267544cuda3std3__419piecewise_constructE)
_ZN40_INTERNAL_a87dbdad_4_k_cu_0765e1b3_267544cuda3std3__419piecewise_constructE:
	.zero		1
	.type		_ZN40_INTERNAL_a87dbdad_4_k_cu_0765e1b3_267544cuda3std3__45__cpo4cendE,@object
	.size		_ZN40_INTERNAL_a87dbdad_4_k_cu_0765e1b3_267544cuda3std3__45__cpo4cendE,(_ZN40_INTERNAL_a87dbdad_4_k_cu_0765e1b3_267544cuda3std6ranges3__45__cpo4swapE - _ZN40_INTERNAL_a87dbdad_4_k_cu_0765e1b3_267544cuda3std3__45__cpo4cendE)
_ZN40_INTERNAL_a87dbdad_4_k_cu_0765e1b3_267544cuda3std3__45__cpo4cendE:
	.zero		1
	.type		_ZN40_INTERNAL_a87dbdad_4_k_cu_0765e1b3_267544cuda3std6ranges3__45__cpo4swapE,@object
	.size		_ZN40_INTERNAL_a87dbdad_4_k_cu_0765e1b3_267544cuda3std6ranges3__45__cpo4swapE,(.L_8 - _ZN40_INTERNAL_a87dbdad_4_k_cu_0765e1b3_267544cuda3std6ranges3__45__cpo4swapE)
_ZN40_INTERNAL_a87dbdad_4_k_cu_0765e1b3_267544cuda3std6ranges3__45__cpo4swapE:
	.zero		1
.L_8:


//--------------------- .nv.constant0._ZN7cutlass13device_kernelINS_4gemm6kernel13GemmUniversalIN4cute5tupleIJiiiiEEENS1_10collective13CollectiveMmaINS1_34MainloopSm90TmaGmmaWarpSpecializedILi9ENS5_IJNS4_1CILi1EEENSA_ILi8EEESB_EEENS1_32KernelTmaWarpSpecializedPingpongEEENS5_IJNSA_ILi64EEENSA_ILi128EEESH_EEEaNS5_IJlSB_lEEEaSJ_NS4_8TiledMMAINS4_8MMA_AtomIJNS4_4SM904GMMA27MMA_64x128x32_S32S8S8_SS_TNEEEENS4_6LayoutINS5_IJSB_SB_SB_EEENS5_IJNSA_ILi0EEESS_SS_EEEEENS5_IJNS4_10UnderscoreESV_SV_EEEEENS4_23SM90_TMA_LOAD_MULTICASTENS4_14ComposedLayoutINS4_7SwizzleILi3ELi4ELi3EEENS4_18smem_ptr_flag_bitsILi8EEENSQ_INS5_IJSC_SH_EEENS5_IJSH_SB_EEEEEEEvNS4_8identityENS4_13SM90_TMA_LOADES17_vS18_EENS_8epilogue10collective6detail29Sm90TmaWarpSpecializedAdapterINS1C_15DefaultEpilogueIaSJ_SJ_NS1B_6thread17LinearCombinationIaLi1EiiLNS1G_9ScaleType4KindE0ELNS_15FloatRoundStyleE2EaEENS1_15EpilogueDefaultEEEEEvvEEEEvNT_6ParamsE --------------------------
	.section	.nv.constant0._ZN7cutlass13device_kernelINS_4gemm6kernel13GemmUniversalIN4cute5tupleIJiiiiEEENS1_10collective13CollectiveMmaINS1_34MainloopSm90TmaGmmaWarpSpecializedILi9ENS5_IJNS4_1CILi1EEENSA_ILi8EEESB_EEENS1_32KernelTmaWarpSpecializedPingpongEEENS5_IJNSA_ILi64EEENSA_ILi128EEESH_EEEaNS5_IJlSB_lEEEaSJ_NS4_8TiledMMAINS4_8MMA_AtomIJNS4_4SM904GMMA27MMA_64x128x32_S32S8S8_SS_TNEEEENS4_6LayoutINS5_IJSB_SB_SB_EEENS5_IJNSA_ILi0EEESS_SS_EEEEENS5_IJNS4_10UnderscoreESV_SV_EEEEENS4_23SM90_TMA_LOAD_MULTICASTENS4_14ComposedLayoutINS4_7SwizzleILi3ELi4ELi3EEENS4_18smem_ptr_flag_bitsILi8EEENSQ_INS5_IJSC_SH_EEENS5_IJSH_SB_EEEEEEEvNS4_8identityENS4_13SM90_TMA_LOADES17_vS18_EENS_8epilogue10collective6detail29Sm90TmaWarpSpecializedAdapterINS1C_15DefaultEpilogueIaSJ_SJ_NS1B_6thread17LinearCombinationIaLi1EiiLNS1G_9ScaleType4KindE0ELNS_15FloatRoundStyleE2EaEENS1_15EpilogueDefaultEEEEEvvEEEEvNT_6ParamsE,"a",@progbits
	.sectionflags	@""
	.align	4
.nv.constant0._ZN7cutlass13device_kernelINS_4gemm6kernel13GemmUniversalIN4cute5tupleIJiiiiEEENS1_10collective13CollectiveMmaINS1_34MainloopSm90TmaGmmaWarpSpecializedILi9ENS5_IJNS4_1CILi1EEENSA_ILi8EEESB_EEENS1_32KernelTmaWarpSpecializedPingpongEEENS5_IJNSA_ILi64EEENSA_ILi128EEESH_EEEaNS5_IJlSB_lEEEaSJ_NS4_8TiledMMAINS4_8MMA_AtomIJNS4_4SM904GMMA27MMA_64x128x32_S32S8S8_SS_TNEEEENS4_6LayoutINS5_IJSB_SB_SB_EEENS5_IJNSA_ILi0EEESS_SS_EEEEENS5_IJNS4_10UnderscoreESV_SV_EEEEENS4_23SM90_TMA_LOAD_MULTICASTENS4_14ComposedLayoutINS4_7SwizzleILi3ELi4ELi3EEENS4_18smem_ptr_flag_bitsILi8EEENSQ_INS5_IJSC_SH_EEENS5_IJSH_SB_EEEEEEEvNS4_8identityENS4_13SM90_TMA_LOADES17_vS18_EENS_8epilogue10collective6detail29Sm90TmaWarpSpecializedAdapterINS1C_15DefaultEpilogueIaSJ_SJ_NS1B_6thread17LinearCombinationIaLi1EiiLNS1G_9ScaleType4KindE0ELNS_15FloatRoundStyleE2EaEENS1_15EpilogueDefaultEEEEEvvEEEEvNT_6ParamsE:
	.zero		1664


//--------------------- SYMBOLS --------------------------

	.type		.nv.reservedSmem.offset0,@object
	.size		.nv.reservedSmem.offset0,0x4
	.type		__assertfail,@function
